//
// Generated by NVIDIA NVVM Compiler
//
// Compiler Build ID: CL-36424714
// Cuda compilation tools, release 13.0, V13.0.88
// Based on NVVM 20.0.0
//

.version 9.0
.target sm_100
.address_size 64

	// .globl	_Z6cdist3PKfiS0_iiiiiPfPi
.extern .shared .align 16 .b8 smem[];

.visible .entry _Z6cdist3PKfiS0_iiiiiPfPi(
	.param .u64 .ptr .align 1 _Z6cdist3PKfiS0_iiiiiPfPi_param_0,
	.param .u32 _Z6cdist3PKfiS0_iiiiiPfPi_param_1,
	.param .u64 .ptr .align 1 _Z6cdist3PKfiS0_iiiiiPfPi_param_2,
	.param .u32 _Z6cdist3PKfiS0_iiiiiPfPi_param_3,
	.param .u32 _Z6cdist3PKfiS0_iiiiiPfPi_param_4,
	.param .u32 _Z6cdist3PKfiS0_iiiiiPfPi_param_5,
	.param .u32 _Z6cdist3PKfiS0_iiiiiPfPi_param_6,
	.param .u32 _Z6cdist3PKfiS0_iiiiiPfPi_param_7,
	.param .u64 .ptr .align 1 _Z6cdist3PKfiS0_iiiiiPfPi_param_8,
	.param .u64 .ptr .align 1 _Z6cdist3PKfiS0_iiiiiPfPi_param_9
)
{
	.reg .pred 	%p<11>;
	.reg .b32 	%r<43>;
	.reg .b32 	%f<41>;
	.reg .b64 	%rd<23>;

	ld.param.u32 	%r18, [_Z6cdist3PKfiS0_iiiiiPfPi_param_1];
	ld.param.u64 	%rd10, [_Z6cdist3PKfiS0_iiiiiPfPi_param_2];
	ld.param.u32 	%r19, [_Z6cdist3PKfiS0_iiiiiPfPi_param_3];
	ld.param.u32 	%r20, [_Z6cdist3PKfiS0_iiiiiPfPi_param_4];
	ld.param.u32 	%r21, [_Z6cdist3PKfiS0_iiiiiPfPi_param_5];
	ld.param.u32 	%r22, [_Z6cdist3PKfiS0_iiiiiPfPi_param_6];
	ld.param.u32 	%r23, [_Z6cdist3PKfiS0_iiiiiPfPi_param_7];
	cvta.to.global.u64 	%rd1, %rd10;
	mov.u32 	%r1, %tid.x;
	setp.eq.s32 	%p1, %r19, 0;
	@%p1 bra 	$L__BB0_18;
	ld.param.u64 	%rd22, [_Z6cdist3PKfiS0_iiiiiPfPi_param_9];
	ld.param.u64 	%rd21, [_Z6cdist3PKfiS0_iiiiiPfPi_param_8];
	ld.param.u64 	%rd20, [_Z6cdist3PKfiS0_iiiiiPfPi_param_0];
	cvta.to.global.u64 	%rd11, %rd20;
	mov.u32 	%r2, %ctaid.x;
	mad.lo.s32 	%r25, %r18, %r1, %r2;
	mul.wide.u32 	%rd12, %r25, 4;
	add.s64 	%rd2, %rd11, %rd12;
	mul.lo.s32 	%r26, %r19, %r1;
	mad.lo.s32 	%r3, %r26, %r20, %r23;
	shl.b32 	%r27, %r1, 2;
	mov.u32 	%r28, smem;
	add.s32 	%r4, %r28, %r27;
	shl.b32 	%r29, %r22, 2;
	add.s32 	%r5, %r4, %r29;
	add.s32 	%r6, %r5, %r29;
	mov.u32 	%r7, %ntid.x;
	add.s32 	%r8, %r1, %r7;
	mad.lo.s32 	%r30, %r18, %r8, %r2;
	mul.wide.u32 	%rd13, %r30, 4;
	add.s64 	%rd3, %rd11, %rd13;
	mul.lo.s32 	%r31, %r19, %r8;
	mad.lo.s32 	%r9, %r31, %r20, %r23;
	shl.b32 	%r10, %r7, 2;
	add.s32 	%r11, %r4, %r10;
	add.s32 	%r12, %r28, %r10;
	mul.lo.s32 	%r13, %r19, %r2;
	cvta.to.global.u64 	%rd4, %rd21;
	cvta.to.global.u64 	%rd5, %rd22;
	mov.b32 	%r41, 0;
$L__BB0_2:
	setp.ge.u32 	%p2, %r1, %r21;
	add.s32 	%r32, %r3, %r41;
	mul.wide.u32 	%rd14, %r32, 4;
	add.s64 	%rd6, %rd1, %rd14;
	mov.f32 	%f38, 0f00000000;
	@%p2 bra 	$L__BB0_4;
	ld.global.f32 	%f8, [%rd2];
	ld.global.f32 	%f9, [%rd6];
	mul.f32 	%f38, %f8, %f9;
$L__BB0_4:
	st.shared.f32 	[%r4], %f38;
	mov.f32 	%f39, 0f00000000;
	@%p2 bra 	$L__BB0_6;
	ld.global.f32 	%f11, [%rd2];
	mul.f32 	%f39, %f11, %f11;
$L__BB0_6:
	st.shared.f32 	[%r5], %f39;
	mov.f32 	%f40, 0f00000000;
	@%p2 bra 	$L__BB0_8;
	ld.global.f32 	%f13, [%rd6];
	mul.f32 	%f40, %f13, %f13;
$L__BB0_8:
	setp.ge.u32 	%p5, %r8, %r21;
	st.shared.f32 	[%r6], %f40;
	@%p5 bra 	$L__BB0_10;
	ld.global.f32 	%f14, [%rd3];
	add.s32 	%r33, %r9, %r41;
	mul.wide.u32 	%rd15, %r33, 4;
	add.s64 	%rd16, %rd1, %rd15;
	ld.global.f32 	%f15, [%rd16];
	ld.shared.f32 	%f16, [%r4];
	fma.rn.f32 	%f17, %f14, %f15, %f16;
	st.shared.f32 	[%r4], %f17;
	ld.shared.f32 	%f18, [%r5];
	fma.rn.f32 	%f19, %f14, %f14, %f18;
	st.shared.f32 	[%r5], %f19;
	ld.shared.f32 	%f20, [%r6];
	fma.rn.f32 	%f21, %f15, %f15, %f20;
	st.shared.f32 	[%r6], %f21;
$L__BB0_10:
	setp.lt.u32 	%p6, %r7, 2;
	bar.sync 	0;
	@%p6 bra 	$L__BB0_15;
	mov.u32 	%r42, %r7;
$L__BB0_12:
	shr.u32 	%r16, %r42, 1;
	setp.ge.u32 	%p7, %r1, %r16;
	@%p7 bra 	$L__BB0_14;
	shl.b32 	%r34, %r16, 2;
	add.s32 	%r35, %r4, %r34;
	ld.shared.f32 	%f22, [%r35];
	ld.shared.f32 	%f23, [%r4];
	add.f32 	%f24, %f22, %f23;
	st.shared.f32 	[%r4], %f24;
	add.s32 	%r36, %r35, %r10;
	ld.shared.f32 	%f25, [%r36];
	ld.shared.f32 	%f26, [%r11];
	add.f32 	%f27, %f25, %f26;
	st.shared.f32 	[%r11], %f27;
	add.s32 	%r37, %r36, %r10;
	ld.shared.f32 	%f28, [%r37];
	add.s32 	%r38, %r11, %r10;
	ld.shared.f32 	%f29, [%r38];
	add.f32 	%f30, %f28, %f29;
	st.shared.f32 	[%r38], %f30;
$L__BB0_14:
	bar.sync 	0;
	setp.gt.u32 	%p8, %r42, 3;
	mov.u32 	%r42, %r16;
	@%p8 bra 	$L__BB0_12;
$L__BB0_15:
	setp.ne.s32 	%p9, %r1, 0;
	@%p9 bra 	$L__BB0_17;
	ld.shared.f32 	%f31, [smem];
	ld.shared.f32 	%f32, [%r12];
	sqrt.rn.f32 	%f33, %f32;
	add.s32 	%r39, %r12, %r10;
	ld.shared.f32 	%f34, [%r39];
	sqrt.rn.f32 	%f35, %f34;
	mul.f32 	%f36, %f33, %f35;
	div.rn.f32 	%f37, %f31, %f36;
	add.s32 	%r40, %r41, %r13;
	mul.wide.u32 	%rd17, %r40, 4;
	add.s64 	%rd18, %rd4, %rd17;
	st.global.f32 	[%rd18], %f37;
	add.s64 	%rd19, %rd5, %rd17;
	st.global.u32 	[%rd19], %r2;
$L__BB0_17:
	add.s32 	%r41, %r41, 1;
	setp.ne.s32 	%p10, %r41, %r19;
	@%p10 bra 	$L__BB0_2;
$L__BB0_18:
	ret;

}
	// .globl	_Z19get_min_intrablock3PKfPKiiiiPfPi
.visible .entry _Z19get_min_intrablock3PKfPKiiiiPfPi(
	.param .u64 .ptr .align 1 _Z19get_min_intrablock3PKfPKiiiiPfPi_param_0,
	.param .u64 .ptr .align 1 _Z19get_min_intrablock3PKfPKiiiiPfPi_param_1,
	.param .u32 _Z19get_min_intrablock3PKfPKiiiiPfPi_param_2,
	.param .u32 _Z19get_min_intrablock3PKfPKiiiiPfPi_param_3,
	.param .u32 _Z19get_min_intrablock3PKfPKiiiiPfPi_param_4,
	.param .u64 .ptr .align 1 _Z19get_min_intrablock3PKfPKiiiiPfPi_param_5,
	.param .u64 .ptr .align 1 _Z19get_min_intrablock3PKfPKiiiiPfPi_param_6
)
{
	.reg .pred 	%p<6>;
	.reg .b32 	%r<27>;
	.reg .b32 	%f<8>;
	.reg .b64 	%rd<15>;

	ld.param.u64 	%rd3, [_Z19get_min_intrablock3PKfPKiiiiPfPi_param_0];
	ld.param.u64 	%rd4, [_Z19get_min_intrablock3PKfPKiiiiPfPi_param_1];
	ld.param.u32 	%r12, [_Z19get_min_intrablock3PKfPKiiiiPfPi_param_2];
	ld.param.u32 	%r13, [_Z19get_min_intrablock3PKfPKiiiiPfPi_param_3];
	ld.param.u32 	%r11, [_Z19get_min_intrablock3PKfPKiiiiPfPi_param_4];
	ld.param.u64 	%rd1, [_Z19get_min_intrablock3PKfPKiiiiPfPi_param_5];
	ld.param.u64 	%rd2, [_Z19get_min_intrablock3PKfPKiiiiPfPi_param_6];
	cvta.to.global.u64 	%rd5, %rd4;
	cvta.to.global.u64 	%rd6, %rd3;
	mov.u32 	%r26, %ntid.x;
	mov.u32 	%r2, %ctaid.x;
	mov.u32 	%r3, %tid.x;
	mad.lo.s32 	%r14, %r2, %r26, %r3;
	add.s32 	%r4, %r13, %r12;
	mad.lo.s32 	%r15, %r14, %r11, %r4;
	mul.wide.u32 	%rd7, %r15, 4;
	add.s64 	%rd8, %rd6, %rd7;
	ld.global.f32 	%f2, [%rd8];
	shl.b32 	%r16, %r3, 2;
	mov.u32 	%r17, smem;
	add.s32 	%r5, %r17, %r16;
	st.shared.f32 	[%r5], %f2;
	add.s64 	%rd9, %rd5, %rd7;
	ld.global.u32 	%r18, [%rd9];
	cvt.rn.f32.s32 	%f3, %r18;
	shl.b32 	%r6, %r26, 2;
	add.s32 	%r7, %r5, %r6;
	st.shared.f32 	[%r7], %f3;
	bar.sync 	0;
	setp.lt.u32 	%p1, %r26, 2;
	@%p1 bra 	$L__BB1_5;
$L__BB1_1:
	mov.u32 	%r8, %r26;
	shr.u32 	%r26, %r8, 1;
	setp.ge.u32 	%p2, %r3, %r26;
	@%p2 bra 	$L__BB1_4;
	ld.shared.f32 	%f4, [%r5];
	shl.b32 	%r19, %r26, 2;
	add.s32 	%r10, %r5, %r19;
	ld.shared.f32 	%f1, [%r10];
	setp.leu.f32 	%p3, %f4, %f1;
	@%p3 bra 	$L__BB1_4;
	st.shared.f32 	[%r5], %f1;
	add.s32 	%r20, %r10, %r6;
	ld.shared.f32 	%f5, [%r20];
	st.shared.f32 	[%r7], %f5;
$L__BB1_4:
	bar.sync 	0;
	setp.gt.u32 	%p4, %r8, 3;
	@%p4 bra 	$L__BB1_1;
$L__BB1_5:
	setp.ne.s32 	%p5, %r3, 0;
	@%p5 bra 	$L__BB1_7;
	ld.shared.f32 	%f6, [smem];
	mad.lo.s32 	%r22, %r11, %r2, %r4;
	cvta.to.global.u64 	%rd10, %rd1;
	mul.wide.u32 	%rd11, %r22, 4;
	add.s64 	%rd12, %rd10, %rd11;
	st.global.f32 	[%rd12], %f6;
	add.s32 	%r24, %r17, %r6;
	ld.shared.f32 	%f7, [%r24];
	cvt.rzi.s32.f32 	%r25, %f7;
	cvta.to.global.u64 	%rd13, %rd2;
	add.s64 	%rd14, %rd13, %rd11;
	st.global.u32 	[%rd14], %r25;
$L__BB1_7:
	ret;

}
	// .globl	_Z19get_min_interblock3PKfPKiPfiiiiiS3_Pi
.visible .entry _Z19get_min_interblock3PKfPKiPfiiiiiS3_Pi(
	.param .u64 .ptr .align 1 _Z19get_min_interblock3PKfPKiPfiiiiiS3_Pi_param_0,
	.param .u64 .ptr .align 1 _Z19get_min_interblock3PKfPKiPfiiiiiS3_Pi_param_1,
	.param .u64 .ptr .align 1 _Z19get_min_interblock3PKfPKiPfiiiiiS3_Pi_param_2,
	.param .u32 _Z19get_min_interblock3PKfPKiPfiiiiiS3_Pi_param_3,
	.param .u32 _Z19get_min_interblock3PKfPKiPfiiiiiS3_Pi_param_4,
	.param .u32 _Z19get_min_interblock3PKfPKiPfiiiiiS3_Pi_param_5,
	.param .u32 _Z19get_min_interblock3PKfPKiPfiiiiiS3_Pi_param_6,
	.param .u32 _Z19get_min_interblock3PKfPKiPfiiiiiS3_Pi_param_7,
	.param .u64 .ptr .align 1 _Z19get_min_interblock3PKfPKiPfiiiiiS3_Pi_param_8,
	.param .u64 .ptr .align 1 _Z19get_min_interblock3PKfPKiPfiiiiiS3_Pi_param_9
)
{
	.reg .pred 	%p<6>;
	.reg .b32 	%r<28>;
	.reg .b32 	%f<8>;
	.reg .b64 	%rd<19>;

	ld.param.u64 	%rd4, [_Z19get_min_interblock3PKfPKiPfiiiiiS3_Pi_param_0];
	ld.param.u64 	%rd5, [_Z19get_min_interblock3PKfPKiPfiiiiiS3_Pi_param_1];
	ld.param.u64 	%rd1, [_Z19get_min_interblock3PKfPKiPfiiiiiS3_Pi_param_2];
	ld.param.u32 	%r12, [_Z19get_min_interblock3PKfPKiPfiiiiiS3_Pi_param_3];
	ld.param.u32 	%r13, [_Z19get_min_interblock3PKfPKiPfiiiiiS3_Pi_param_4];
	ld.param.u32 	%r10, [_Z19get_min_interblock3PKfPKiPfiiiiiS3_Pi_param_5];
	ld.param.u32 	%r11, [_Z19get_min_interblock3PKfPKiPfiiiiiS3_Pi_param_6];
	ld.param.u64 	%rd2, [_Z19get_min_interblock3PKfPKiPfiiiiiS3_Pi_param_8];
	ld.param.u64 	%rd3, [_Z19get_min_interblock3PKfPKiPfiiiiiS3_Pi_param_9];
	cvta.to.global.u64 	%rd6, %rd5;
	cvta.to.global.u64 	%rd7, %rd4;
	mov.u32 	%r1, %tid.x;
	add.s32 	%r2, %r13, %r12;
	mad.lo.s32 	%r14, %r10, %r1, %r2;
	mul.wide.u32 	%rd8, %r14, 4;
	add.s64 	%rd9, %rd7, %rd8;
	ld.global.f32 	%f2, [%rd9];
	shl.b32 	%r15, %r1, 2;
	mov.u32 	%r16, smem;
	add.s32 	%r3, %r16, %r15;
	st.shared.f32 	[%r3], %f2;
	add.s64 	%rd10, %rd6, %rd8;
	ld.global.u32 	%r17, [%rd10];
	cvt.rn.f32.s32 	%f3, %r17;
	mov.u32 	%r27, %ntid.x;
	shl.b32 	%r5, %r27, 2;
	add.s32 	%r6, %r3, %r5;
	st.shared.f32 	[%r6], %f3;
	bar.sync 	0;
	setp.lt.u32 	%p1, %r27, 2;
	@%p1 bra 	$L__BB2_5;
$L__BB2_1:
	mov.u32 	%r7, %r27;
	shr.u32 	%r27, %r7, 1;
	setp.ge.u32 	%p2, %r1, %r27;
	@%p2 bra 	$L__BB2_4;
	ld.shared.f32 	%f4, [%r3];
	shl.b32 	%r18, %r27, 2;
	add.s32 	%r9, %r3, %r18;
	ld.shared.f32 	%f1, [%r9];
	setp.leu.f32 	%p3, %f4, %f1;
	@%p3 bra 	$L__BB2_4;
	st.shared.f32 	[%r3], %f1;
	add.s32 	%r19, %r9, %r5;
	ld.shared.f32 	%f5, [%r19];
	st.shared.f32 	[%r6], %f5;
$L__BB2_4:
	bar.sync 	0;
	setp.gt.u32 	%p4, %r7, 3;
	@%p4 bra 	$L__BB2_1;
$L__BB2_5:
	setp.ne.s32 	%p5, %r1, 0;
	@%p5 bra 	$L__BB2_7;
	add.s32 	%r22, %r16, %r5;
	ld.shared.f32 	%f6, [%r22];
	cvt.rzi.s32.f32 	%r23, %f6;
	ld.shared.f32 	%f7, [smem];
	mad.lo.s32 	%r24, %r11, %r10, %r2;
	cvta.to.global.u64 	%rd11, %rd2;
	mul.wide.s32 	%rd12, %r24, 4;
	add.s64 	%rd13, %rd11, %rd12;
	st.global.f32 	[%rd13], %f7;
	cvta.to.global.u64 	%rd14, %rd3;
	add.s64 	%rd15, %rd14, %rd12;
	st.global.u32 	[%rd15], %r23;
	mad.lo.s32 	%r25, %r23, %r10, %r2;
	cvta.to.global.u64 	%rd16, %rd1;
	mul.wide.s32 	%rd17, %r25, 4;
	add.s64 	%rd18, %rd16, %rd17;
	mov.b32 	%r26, 1065353216;
	st.global.u32 	[%rd18], %r26;
$L__BB2_7:
	ret;

}
	// .globl	_Z19get_min_interblock5PKfPKiiPfiiiiiiS3_Pi
.visible .entry _Z19get_min_interblock5PKfPKiiPfiiiiiiS3_Pi(
	.param .u64 .ptr .align 1 _Z19get_min_interblock5PKfPKiiPfiiiiiiS3_Pi_param_0,
	.param .u64 .ptr .align 1 _Z19get_min_interblock5PKfPKiiPfiiiiiiS3_Pi_param_1,
	.param .u32 _Z19get_min_interblock5PKfPKiiPfiiiiiiS3_Pi_param_2,
	.param .u64 .ptr .align 1 _Z19get_min_interblock5PKfPKiiPfiiiiiiS3_Pi_param_3,
	.param .u32 _Z19get_min_interblock5PKfPKiiPfiiiiiiS3_Pi_param_4,
	.param .u32 _Z19get_min_interblock5PKfPKiiPfiiiiiiS3_Pi_param_5,
	.param .u32 _Z19get_min_interblock5PKfPKiiPfiiiiiiS3_Pi_param_6,
	.param .u32 _Z19get_min_interblock5PKfPKiiPfiiiiiiS3_Pi_param_7,
	.param .u32 _Z19get_min_interblock5PKfPKiiPfiiiiiiS3_Pi_param_8,
	.param .u32 _Z19get_min_interblock5PKfPKiiPfiiiiiiS3_Pi_param_9,
	.param .u64 .ptr .align 1 _Z19get_min_interblock5PKfPKiiPfiiiiiiS3_Pi_param_10,
	.param .u64 .ptr .align 1 _Z19get_min_interblock5PKfPKiiPfiiiiiiS3_Pi_param_11
)
{
	.reg .pred 	%p<8>;
	.reg .b32 	%r<32>;
	.reg .b32 	%f<14>;
	.reg .b64 	%rd<20>;

	ld.param.u64 	%rd1, [_Z19get_min_interblock5PKfPKiiPfiiiiiiS3_Pi_param_0];
	ld.param.u64 	%rd2, [_Z19get_min_interblock5PKfPKiiPfiiiiiiS3_Pi_param_1];
	ld.param.u32 	%r9, [_Z19get_min_interblock5PKfPKiiPfiiiiiiS3_Pi_param_2];
	ld.param.u64 	%rd3, [_Z19get_min_interblock5PKfPKiiPfiiiiiiS3_Pi_param_3];
	ld.param.u32 	%r10, [_Z19get_min_interblock5PKfPKiiPfiiiiiiS3_Pi_param_4];
	ld.param.u32 	%r11, [_Z19get_min_interblock5PKfPKiiPfiiiiiiS3_Pi_param_5];
	ld.param.u32 	%r12, [_Z19get_min_interblock5PKfPKiiPfiiiiiiS3_Pi_param_6];
	ld.param.u32 	%r13, [_Z19get_min_interblock5PKfPKiiPfiiiiiiS3_Pi_param_7];
	ld.param.u32 	%r14, [_Z19get_min_interblock5PKfPKiiPfiiiiiiS3_Pi_param_8];
	ld.param.u64 	%rd4, [_Z19get_min_interblock5PKfPKiiPfiiiiiiS3_Pi_param_10];
	ld.param.u64 	%rd5, [_Z19get_min_interblock5PKfPKiiPfiiiiiiS3_Pi_param_11];
	mov.u32 	%r1, %tid.x;
	setp.ge.u32 	%p1, %r1, %r9;
	mov.f32 	%f12, 0f3F800000;
	@%p1 bra 	$L__BB3_2;
	cvta.to.global.u64 	%rd6, %rd1;
	mad.lo.s32 	%r15, %r11, %r1, %r10;
	mul.wide.u32 	%rd7, %r15, 4;
	add.s64 	%rd8, %rd6, %rd7;
	ld.global.f32 	%f12, [%rd8];
$L__BB3_2:
	setp.ge.u32 	%p2, %r1, %r9;
	shl.b32 	%r16, %r1, 2;
	mov.u32 	%r17, smem;
	add.s32 	%r2, %r17, %r16;
	st.shared.f32 	[%r2], %f12;
	mov.f32 	%f13, 0f3F800000;
	@%p2 bra 	$L__BB3_4;
	mad.lo.s32 	%r18, %r11, %r1, %r10;
	cvta.to.global.u64 	%rd9, %rd2;
	mul.wide.u32 	%rd10, %r18, 4;
	add.s64 	%rd11, %rd9, %rd10;
	ld.global.u32 	%r19, [%rd11];
	cvt.rn.f32.s32 	%f13, %r19;
$L__BB3_4:
	mov.u32 	%r31, %ntid.x;
	shl.b32 	%r4, %r31, 2;
	add.s32 	%r5, %r2, %r4;
	st.shared.f32 	[%r5], %f13;
	bar.sync 	0;
	setp.lt.u32 	%p3, %r31, 2;
	@%p3 bra 	$L__BB3_9;
$L__BB3_5:
	mov.u32 	%r6, %r31;
	shr.u32 	%r31, %r6, 1;
	setp.ge.u32 	%p4, %r1, %r31;
	@%p4 bra 	$L__BB3_8;
	ld.shared.f32 	%f8, [%r2];
	shl.b32 	%r20, %r31, 2;
	add.s32 	%r8, %r2, %r20;
	ld.shared.f32 	%f5, [%r8];
	setp.leu.f32 	%p5, %f8, %f5;
	@%p5 bra 	$L__BB3_8;
	st.shared.f32 	[%r2], %f5;
	add.s32 	%r21, %r8, %r4;
	ld.shared.f32 	%f9, [%r21];
	st.shared.f32 	[%r5], %f9;
$L__BB3_8:
	bar.sync 	0;
	setp.gt.u32 	%p6, %r6, 3;
	@%p6 bra 	$L__BB3_5;
$L__BB3_9:
	setp.ne.s32 	%p7, %r1, 0;
	@%p7 bra 	$L__BB3_11;
	add.s32 	%r24, %r17, %r4;
	ld.shared.f32 	%f10, [%r24];
	cvt.rzi.s32.f32 	%r25, %f10;
	ld.shared.f32 	%f11, [smem];
	mul.lo.s32 	%r26, %r13, %r11;
	add.s32 	%r27, %r12, %r10;
	mad.lo.s32 	%r28, %r26, %r14, %r27;
	cvta.to.global.u64 	%rd12, %rd4;
	mul.wide.s32 	%rd13, %r28, 4;
	add.s64 	%rd14, %rd12, %rd13;
	st.global.f32 	[%rd14], %f11;
	cvta.to.global.u64 	%rd15, %rd5;
	add.s64 	%rd16, %rd15, %rd13;
	st.global.u32 	[%rd16], %r25;
	mad.lo.s32 	%r29, %r25, %r11, %r10;
	cvta.to.global.u64 	%rd17, %rd3;
	mul.wide.s32 	%rd18, %r29, 4;
	add.s64 	%rd19, %rd17, %rd18;
	mov.b32 	%r30, 1065353216;
	st.global.u32 	[%rd19], %r30;
$L__BB3_11:
	ret;

}
	// .globl	_Z19get_min_intrablock6PKfPKiiiiiPfPi
.visible .entry _Z19get_min_intrablock6PKfPKiiiiiPfPi(
	.param .u64 .ptr .align 1 _Z19get_min_intrablock6PKfPKiiiiiPfPi_param_0,
	.param .u64 .ptr .align 1 _Z19get_min_intrablock6PKfPKiiiiiPfPi_param_1,
	.param .u32 _Z19get_min_intrablock6PKfPKiiiiiPfPi_param_2,
	.param .u32 _Z19get_min_intrablock6PKfPKiiiiiPfPi_param_3,
	.param .u32 _Z19get_min_intrablock6PKfPKiiiiiPfPi_param_4,
	.param .u32 _Z19get_min_intrablock6PKfPKiiiiiPfPi_param_5,
	.param .u64 .ptr .align 1 _Z19get_min_intrablock6PKfPKiiiiiPfPi_param_6,
	.param .u64 .ptr .align 1 _Z19get_min_intrablock6PKfPKiiiiiPfPi_param_7
)
{
	.reg .pred 	%p<8>;
	.reg .b32 	%r<32>;
	.reg .b32 	%f<8>;
	.reg .b64 	%rd<15>;

	ld.param.u64 	%rd5, [_Z19get_min_intrablock6PKfPKiiiiiPfPi_param_0];
	ld.param.u64 	%rd6, [_Z19get_min_intrablock6PKfPKiiiiiPfPi_param_1];
	ld.param.u32 	%r16, [_Z19get_min_intrablock6PKfPKiiiiiPfPi_param_2];
	ld.param.u32 	%r17, [_Z19get_min_intrablock6PKfPKiiiiiPfPi_param_3];
	ld.param.u32 	%r18, [_Z19get_min_intrablock6PKfPKiiiiiPfPi_param_4];
	ld.param.u32 	%r19, [_Z19get_min_intrablock6PKfPKiiiiiPfPi_param_5];
	ld.param.u64 	%rd7, [_Z19get_min_intrablock6PKfPKiiiiiPfPi_param_6];
	ld.param.u64 	%rd8, [_Z19get_min_intrablock6PKfPKiiiiiPfPi_param_7];
	div.s32 	%r1, %r17, %r19;
	mul.lo.s32 	%r30, %r1, %r18;
	setp.ge.u32 	%p1, %r30, %r1;
	@%p1 bra 	$L__BB4_11;
	mov.u32 	%r3, %ntid.x;
	mov.u32 	%r20, %ctaid.x;
	mov.u32 	%r4, %tid.x;
	mad.lo.s32 	%r21, %r20, %r3, %r4;
	mad.lo.s32 	%r5, %r21, %r17, %r16;
	shl.b32 	%r22, %r4, 2;
	mov.u32 	%r23, smem;
	add.s32 	%r6, %r23, %r22;
	shl.b32 	%r7, %r3, 2;
	add.s32 	%r8, %r6, %r7;
	mad.lo.s32 	%r9, %r17, %r20, %r16;
	add.s32 	%r10, %r23, %r7;
	cvta.to.global.u64 	%rd1, %rd5;
	cvta.to.global.u64 	%rd2, %rd6;
	cvta.to.global.u64 	%rd3, %rd7;
	cvta.to.global.u64 	%rd4, %rd8;
$L__BB4_2:
	setp.lt.u32 	%p2, %r3, 2;
	add.s32 	%r24, %r5, %r30;
	mul.wide.u32 	%rd9, %r24, 4;
	add.s64 	%rd10, %rd1, %rd9;
	ld.global.f32 	%f2, [%rd10];
	st.shared.f32 	[%r6], %f2;
	add.s64 	%rd11, %rd2, %rd9;
	ld.global.u32 	%r25, [%rd11];
	cvt.rn.f32.s32 	%f3, %r25;
	st.shared.f32 	[%r8], %f3;
	bar.sync 	0;
	@%p2 bra 	$L__BB4_8;
	mov.u32 	%r31, %r3;
$L__BB4_4:
	mov.u32 	%r12, %r31;
	shr.u32 	%r31, %r12, 1;
	setp.ge.u32 	%p3, %r4, %r31;
	@%p3 bra 	$L__BB4_7;
	ld.shared.f32 	%f4, [%r6];
	shl.b32 	%r26, %r31, 2;
	add.s32 	%r14, %r6, %r26;
	ld.shared.f32 	%f1, [%r14];
	setp.leu.f32 	%p4, %f4, %f1;
	@%p4 bra 	$L__BB4_7;
	st.shared.f32 	[%r6], %f1;
	add.s32 	%r27, %r14, %r7;
	ld.shared.f32 	%f5, [%r27];
	st.shared.f32 	[%r8], %f5;
$L__BB4_7:
	bar.sync 	0;
	setp.gt.u32 	%p5, %r12, 3;
	@%p5 bra 	$L__BB4_4;
$L__BB4_8:
	setp.ne.s32 	%p6, %r4, 0;
	@%p6 bra 	$L__BB4_10;
	ld.shared.f32 	%f6, [smem];
	add.s32 	%r28, %r9, %r30;
	mul.wide.u32 	%rd12, %r28, 4;
	add.s64 	%rd13, %rd3, %rd12;
	st.global.f32 	[%rd13], %f6;
	ld.shared.f32 	%f7, [%r10];
	cvt.rzi.s32.f32 	%r29, %f7;
	add.s64 	%rd14, %rd4, %rd12;
	st.global.u32 	[%rd14], %r29;
$L__BB4_10:
	add.s32 	%r30, %r30, 1;
	setp.ne.s32 	%p7, %r30, %r1;
	@%p7 bra 	$L__BB4_2;
$L__BB4_11:
	ret;

}
	// .globl	_Z19get_min_interblock6PKfPKiiPfiiiiiS3_Pi
.visible .entry _Z19get_min_interblock6PKfPKiiPfiiiiiS3_Pi(
	.param .u64 .ptr .align 1 _Z19get_min_interblock6PKfPKiiPfiiiiiS3_Pi_param_0,
	.param .u64 .ptr .align 1 _Z19get_min_interblock6PKfPKiiPfiiiiiS3_Pi_param_1,
	.param .u32 _Z19get_min_interblock6PKfPKiiPfiiiiiS3_Pi_param_2,
	.param .u64 .ptr .align 1 _Z19get_min_interblock6PKfPKiiPfiiiiiS3_Pi_param_3,
	.param .u32 _Z19get_min_interblock6PKfPKiiPfiiiiiS3_Pi_param_4,
	.param .u32 _Z19get_min_interblock6PKfPKiiPfiiiiiS3_Pi_param_5,
	.param .u32 _Z19get_min_interblock6PKfPKiiPfiiiiiS3_Pi_param_6,
	.param .u32 _Z19get_min_interblock6PKfPKiiPfiiiiiS3_Pi_param_7,
	.param .u32 _Z19get_min_interblock6PKfPKiiPfiiiiiS3_Pi_param_8,
	.param .u64 .ptr .align 1 _Z19get_min_interblock6PKfPKiiPfiiiiiS3_Pi_param_9,
	.param .u64 .ptr .align 1 _Z19get_min_interblock6PKfPKiiPfiiiiiS3_Pi_param_10
)
{
	.reg .pred 	%p<10>;
	.reg .b32 	%r<34>;
	.reg .b32 	%f<14>;
	.reg .b64 	%rd<21>;

	ld.param.u64 	%rd7, [_Z19get_min_interblock6PKfPKiiPfiiiiiS3_Pi_param_1];
	ld.param.u32 	%r14, [_Z19get_min_interblock6PKfPKiiPfiiiiiS3_Pi_param_2];
	ld.param.u64 	%rd8, [_Z19get_min_interblock6PKfPKiiPfiiiiiS3_Pi_param_3];
	ld.param.u32 	%r15, [_Z19get_min_interblock6PKfPKiiPfiiiiiS3_Pi_param_4];
	ld.param.u32 	%r16, [_Z19get_min_interblock6PKfPKiiPfiiiiiS3_Pi_param_5];
	ld.param.u32 	%r17, [_Z19get_min_interblock6PKfPKiiPfiiiiiS3_Pi_param_6];
	ld.param.u32 	%r18, [_Z19get_min_interblock6PKfPKiiPfiiiiiS3_Pi_param_7];
	ld.param.u64 	%rd9, [_Z19get_min_interblock6PKfPKiiPfiiiiiS3_Pi_param_9];
	ld.param.u64 	%rd10, [_Z19get_min_interblock6PKfPKiiPfiiiiiS3_Pi_param_10];
	setp.eq.s32 	%p1, %r15, 0;
	@%p1 bra 	$L__BB5_15;
	ld.param.u64 	%rd20, [_Z19get_min_interblock6PKfPKiiPfiiiiiS3_Pi_param_0];
	mov.u32 	%r1, %tid.x;
	mul.lo.s32 	%r2, %r15, %r1;
	shl.b32 	%r20, %r1, 2;
	mov.u32 	%r21, smem;
	add.s32 	%r3, %r21, %r20;
	mov.u32 	%r4, %ntid.x;
	shl.b32 	%r5, %r4, 2;
	add.s32 	%r6, %r3, %r5;
	add.s32 	%r7, %r21, %r5;
	mul.lo.s32 	%r22, %r17, %r15;
	mad.lo.s32 	%r8, %r22, %r18, %r16;
	cvta.to.global.u64 	%rd1, %rd20;
	cvta.to.global.u64 	%rd2, %rd7;
	cvta.to.global.u64 	%rd3, %rd9;
	cvta.to.global.u64 	%rd4, %rd10;
	cvta.to.global.u64 	%rd5, %rd8;
	mov.b32 	%r32, 0;
$L__BB5_2:
	setp.ge.u32 	%p2, %r1, %r14;
	mov.f32 	%f12, 0f3F800000;
	@%p2 bra 	$L__BB5_4;
	add.s32 	%r23, %r32, %r2;
	mul.wide.u32 	%rd11, %r23, 4;
	add.s64 	%rd12, %rd1, %rd11;
	ld.global.f32 	%f12, [%rd12];
$L__BB5_4:
	setp.ge.u32 	%p3, %r1, %r14;
	st.shared.f32 	[%r3], %f12;
	mov.f32 	%f13, 0f3F800000;
	@%p3 bra 	$L__BB5_6;
	add.s32 	%r24, %r32, %r2;
	mul.wide.u32 	%rd13, %r24, 4;
	add.s64 	%rd14, %rd2, %rd13;
	ld.global.u32 	%r25, [%rd14];
	cvt.rn.f32.s32 	%f13, %r25;
$L__BB5_6:
	setp.lt.u32 	%p4, %r4, 2;
	st.shared.f32 	[%r6], %f13;
	bar.sync 	0;
	@%p4 bra 	$L__BB5_12;
	mov.u32 	%r33, %r4;
$L__BB5_8:
	mov.u32 	%r10, %r33;
	shr.u32 	%r33, %r10, 1;
	setp.ge.u32 	%p5, %r1, %r33;
	@%p5 bra 	$L__BB5_11;
	ld.shared.f32 	%f8, [%r3];
	shl.b32 	%r26, %r33, 2;
	add.s32 	%r12, %r3, %r26;
	ld.shared.f32 	%f5, [%r12];
	setp.leu.f32 	%p6, %f8, %f5;
	@%p6 bra 	$L__BB5_11;
	st.shared.f32 	[%r3], %f5;
	add.s32 	%r27, %r12, %r5;
	ld.shared.f32 	%f9, [%r27];
	st.shared.f32 	[%r6], %f9;
$L__BB5_11:
	bar.sync 	0;
	setp.gt.u32 	%p7, %r10, 3;
	@%p7 bra 	$L__BB5_8;
$L__BB5_12:
	setp.ne.s32 	%p8, %r1, 0;
	@%p8 bra 	$L__BB5_14;
	ld.shared.f32 	%f10, [%r7];
	cvt.rzi.s32.f32 	%r28, %f10;
	ld.shared.f32 	%f11, [smem];
	add.s32 	%r29, %r8, %r32;
	mul.wide.u32 	%rd15, %r29, 4;
	add.s64 	%rd16, %rd3, %rd15;
	st.global.f32 	[%rd16], %f11;
	add.s64 	%rd17, %rd4, %rd15;
	st.global.u32 	[%rd17], %r28;
	mad.lo.s32 	%r30, %r28, %r15, %r32;
	mul.wide.u32 	%rd18, %r30, 4;
	add.s64 	%rd19, %rd5, %rd18;
	mov.b32 	%r31, 1065353216;
	st.global.u32 	[%rd19], %r31;
$L__BB5_14:
	add.s32 	%r32, %r32, 1;
	setp.ne.s32 	%p9, %r32, %r15;
	@%p9 bra 	$L__BB5_2;
$L__BB5_15:
	ret;

}
	// .globl	_Z25gpu_custom_insertion_sortPfPiiiiiiS_S0_
.visible .entry _Z25gpu_custom_insertion_sortPfPiiiiiiS_S0_(
	.param .u64 .ptr .align 1 _Z25gpu_custom_insertion_sortPfPiiiiiiS_S0__param_0,
	.param .u64 .ptr .align 1 _Z25gpu_custom_insertion_sortPfPiiiiiiS_S0__param_1,
	.param .u32 _Z25gpu_custom_insertion_sortPfPiiiiiiS_S0__param_2,
	.param .u32 _Z25gpu_custom_insertion_sortPfPiiiiiiS_S0__param_3,
	.param .u32 _Z25gpu_custom_insertion_sortPfPiiiiiiS_S0__param_4,
	.param .u32 _Z25gpu_custom_insertion_sortPfPiiiiiiS_S0__param_5,
	.param .u32 _Z25gpu_custom_insertion_sortPfPiiiiiiS_S0__param_6,
	.param .u64 .ptr .align 1 _Z25gpu_custom_insertion_sortPfPiiiiiiS_S0__param_7,
	.param .u64 .ptr .align 1 _Z25gpu_custom_insertion_sortPfPiiiiiiS_S0__param_8
)
{
	.reg .pred 	%p<26>;
	.reg .b32 	%r<142>;
	.reg .b32 	%f<35>;
	.reg .b64 	%rd<132>;

	ld.param.u64 	%rd12, [_Z25gpu_custom_insertion_sortPfPiiiiiiS_S0__param_0];
	ld.param.u64 	%rd13, [_Z25gpu_custom_insertion_sortPfPiiiiiiS_S0__param_1];
	ld.param.u32 	%r52, [_Z25gpu_custom_insertion_sortPfPiiiiiiS_S0__param_2];
	ld.param.u32 	%r53, [_Z25gpu_custom_insertion_sortPfPiiiiiiS_S0__param_3];
	ld.param.u32 	%r54, [_Z25gpu_custom_insertion_sortPfPiiiiiiS_S0__param_4];
	ld.param.u64 	%rd14, [_Z25gpu_custom_insertion_sortPfPiiiiiiS_S0__param_7];
	ld.param.u64 	%rd15, [_Z25gpu_custom_insertion_sortPfPiiiiiiS_S0__param_8];
	cvta.to.global.u64 	%rd1, %rd15;
	cvta.to.global.u64 	%rd2, %rd14;
	cvta.to.global.u64 	%rd3, %rd12;
	cvta.to.global.u64 	%rd16, %rd13;
	mov.u32 	%r57, %ctaid.x;
	mov.u32 	%r58, %ntid.x;
	mul.lo.s32 	%r1, %r57, %r58;
	mov.u32 	%r2, %tid.x;
	add.s32 	%r3, %r1, %r2;
	mul.wide.s32 	%rd17, %r3, 4;
	add.s64 	%rd4, %rd16, %rd17;
	mov.b32 	%r59, 0;
	st.global.u32 	[%rd4], %r59;
	setp.lt.s32 	%p1, %r52, 2;
	@%p1 bra 	$L__BB6_27;
	add.s32 	%r4, %r53, -1;
	mad.lo.s32 	%r60, %r4, %r54, %r3;
	mul.wide.s32 	%rd18, %r60, 4;
	add.s64 	%rd5, %rd3, %rd18;
	setp.lt.s32 	%p2, %r53, 2;
	@%p2 bra 	$L__BB6_10;
	mov.b32 	%r125, 1;
	mul.wide.s32 	%rd6, %r54, 4;
$L__BB6_3:
	mad.lo.s32 	%r86, %r125, %r54, %r3;
	mul.wide.s32 	%rd43, %r86, 4;
	add.s64 	%rd44, %rd3, %rd43;
	ld.global.f32 	%f1, [%rd44];
	setp.lt.s32 	%p12, %r125, %r53;
	@%p12 bra 	$L__BB6_5;
	ld.global.f32 	%f16, [%rd5];
	setp.ge.f32 	%p13, %f1, %f16;
	@%p13 bra 	$L__BB6_9;
$L__BB6_5:
	min.s32 	%r127, %r125, %r4;
$L__BB6_6:
	add.s32 	%r8, %r127, -1;
	mul.lo.s32 	%r9, %r8, %r54;
	add.s32 	%r87, %r9, %r3;
	mul.wide.s32 	%rd45, %r87, 4;
	add.s64 	%rd7, %rd3, %rd45;
	ld.global.f32 	%f2, [%rd7];
	setp.leu.f32 	%p14, %f2, %f1;
	@%p14 bra 	$L__BB6_8;
	add.s64 	%rd46, %rd7, %rd6;
	st.global.f32 	[%rd46], %f2;
	mul.wide.s32 	%rd47, %r9, 4;
	add.s64 	%rd48, %rd4, %rd47;
	ld.global.u32 	%r88, [%rd48];
	add.s64 	%rd49, %rd48, %rd6;
	st.global.u32 	[%rd49], %r88;
	setp.gt.s32 	%p15, %r127, 1;
	mov.u32 	%r127, %r8;
	@%p15 bra 	$L__BB6_6;
$L__BB6_8:
	mul.lo.s32 	%r89, %r127, %r54;
	add.s32 	%r90, %r89, %r3;
	mul.wide.s32 	%rd50, %r90, 4;
	add.s64 	%rd51, %rd3, %rd50;
	st.global.f32 	[%rd51], %f1;
	mul.wide.s32 	%rd52, %r89, 4;
	add.s64 	%rd53, %rd4, %rd52;
	st.global.u32 	[%rd53], %r125;
$L__BB6_9:
	add.s32 	%r125, %r125, 1;
	setp.eq.s32 	%p16, %r125, %r52;
	@%p16 bra 	$L__BB6_27;
	bra.uni 	$L__BB6_3;
$L__BB6_10:
	add.s32 	%r12, %r52, -1;
	add.s32 	%r62, %r52, -2;
	and.b32  	%r13, %r12, 3;
	setp.lt.u32 	%p3, %r62, 3;
	mov.b32 	%r131, 1;
	@%p3 bra 	$L__BB6_22;
	and.b32  	%r64, %r12, -4;
	neg.s32 	%r134, %r64;
	add.s32 	%r65, %r2, %r54;
	add.s32 	%r132, %r65, %r1;
	mov.b32 	%r133, 2;
	mul.wide.s32 	%rd9, %r54, 4;
$L__BB6_12:
	mul.wide.s32 	%rd19, %r132, 4;
	add.s64 	%rd8, %rd3, %rd19;
	ld.global.f32 	%f4, [%rd8];
	ld.global.f32 	%f33, [%rd5];
	setp.ge.f32 	%p4, %f4, %f33;
	@%p4 bra 	$L__BB6_14;
	add.s32 	%r66, %r133, -1;
	min.s32 	%r67, %r66, %r4;
	mul.lo.s32 	%r68, %r67, %r54;
	add.s32 	%r69, %r68, %r3;
	mul.wide.s32 	%rd20, %r69, 4;
	add.s64 	%rd21, %rd3, %rd20;
	st.global.f32 	[%rd21], %f4;
	mul.wide.s32 	%rd22, %r68, 4;
	add.s64 	%rd23, %rd4, %rd22;
	st.global.u32 	[%rd23], %r66;
	ld.global.f32 	%f33, [%rd5];
$L__BB6_14:
	add.s64 	%rd10, %rd8, %rd9;
	ld.global.f32 	%f8, [%rd10];
	setp.ge.f32 	%p5, %f8, %f33;
	@%p5 bra 	$L__BB6_16;
	min.s32 	%r70, %r133, %r4;
	mul.lo.s32 	%r71, %r70, %r54;
	add.s32 	%r72, %r71, %r3;
	mul.wide.s32 	%rd24, %r72, 4;
	add.s64 	%rd25, %rd3, %rd24;
	st.global.f32 	[%rd25], %f8;
	mul.wide.s32 	%rd26, %r71, 4;
	add.s64 	%rd27, %rd4, %rd26;
	st.global.u32 	[%rd27], %r133;
	ld.global.f32 	%f33, [%rd5];
$L__BB6_16:
	add.s64 	%rd11, %rd10, %rd9;
	ld.global.f32 	%f11, [%rd11];
	setp.ge.f32 	%p6, %f11, %f33;
	@%p6 bra 	$L__BB6_18;
	add.s32 	%r73, %r133, 1;
	min.s32 	%r74, %r73, %r4;
	mul.lo.s32 	%r75, %r74, %r54;
	add.s32 	%r76, %r75, %r3;
	mul.wide.s32 	%rd28, %r76, 4;
	add.s64 	%rd29, %rd3, %rd28;
	st.global.f32 	[%rd29], %f11;
	mul.wide.s32 	%rd30, %r75, 4;
	add.s64 	%rd31, %rd4, %rd30;
	st.global.u32 	[%rd31], %r73;
	ld.global.f32 	%f33, [%rd5];
$L__BB6_18:
	add.s64 	%rd32, %rd11, %rd9;
	ld.global.f32 	%f14, [%rd32];
	setp.ge.f32 	%p7, %f14, %f33;
	@%p7 bra 	$L__BB6_20;
	add.s32 	%r77, %r133, 2;
	min.s32 	%r78, %r77, %r4;
	mul.lo.s32 	%r79, %r78, %r54;
	add.s32 	%r80, %r79, %r3;
	mul.wide.s32 	%rd33, %r80, 4;
	add.s64 	%rd34, %rd3, %rd33;
	st.global.f32 	[%rd34], %f14;
	mul.wide.s32 	%rd35, %r79, 4;
	add.s64 	%rd36, %rd4, %rd35;
	st.global.u32 	[%rd36], %r77;
$L__BB6_20:
	add.s32 	%r134, %r134, 4;
	add.s32 	%r133, %r133, 4;
	shl.b32 	%r81, %r54, 2;
	add.s32 	%r132, %r132, %r81;
	setp.eq.s32 	%p8, %r134, 0;
	@%p8 bra 	$L__BB6_21;
	bra.uni 	$L__BB6_12;
$L__BB6_21:
	add.s32 	%r131, %r133, -1;
$L__BB6_22:
	setp.eq.s32 	%p9, %r13, 0;
	@%p9 bra 	$L__BB6_27;
	mad.lo.s32 	%r130, %r131, %r54, %r3;
	neg.s32 	%r129, %r13;
$L__BB6_24:
	.pragma "nounroll";
	mul.wide.s32 	%rd37, %r130, 4;
	add.s64 	%rd38, %rd3, %rd37;
	ld.global.f32 	%f3, [%rd38];
	ld.global.f32 	%f15, [%rd5];
	setp.ge.f32 	%p10, %f3, %f15;
	@%p10 bra 	$L__BB6_26;
	min.s32 	%r82, %r131, %r4;
	mul.lo.s32 	%r83, %r82, %r54;
	add.s32 	%r84, %r83, %r3;
	mul.wide.s32 	%rd39, %r84, 4;
	add.s64 	%rd40, %rd3, %rd39;
	st.global.f32 	[%rd40], %f3;
	mul.wide.s32 	%rd41, %r83, 4;
	add.s64 	%rd42, %rd4, %rd41;
	st.global.u32 	[%rd42], %r131;
$L__BB6_26:
	add.s32 	%r131, %r131, 1;
	add.s32 	%r130, %r130, %r54;
	add.s32 	%r129, %r129, 1;
	setp.ne.s32 	%p11, %r129, 0;
	@%p11 bra 	$L__BB6_24;
$L__BB6_27:
	setp.lt.s32 	%p17, %r53, 1;
	@%p17 bra 	$L__BB6_39;
	ld.param.u32 	%r123, [_Z25gpu_custom_insertion_sortPfPiiiiiiS_S0__param_6];
	ld.param.u32 	%r122, [_Z25gpu_custom_insertion_sortPfPiiiiiiS_S0__param_5];
	mul.lo.s32 	%r26, %r122, %r54;
	add.s32 	%r27, %r123, %r3;
	setp.lt.u32 	%p18, %r53, 8;
	mov.b32 	%r140, 0;
	@%p18 bra 	$L__BB6_31;
	ld.param.u32 	%r124, [_Z25gpu_custom_insertion_sortPfPiiiiiiS_S0__param_6];
	and.b32  	%r93, %r53, 2147483640;
	neg.s32 	%r138, %r93;
	add.s32 	%r94, %r2, %r124;
	add.s32 	%r137, %r94, %r1;
	mov.b32 	%r136, 0;
	mul.wide.s32 	%rd61, %r54, 4;
	mul.wide.s32 	%rd63, %r26, 4;
	mov.u32 	%r135, %r3;
$L__BB6_30:
	.pragma "nounroll";
	and.b32  	%r140, %r53, 2147483640;
	mul.wide.s32 	%rd54, %r135, 4;
	add.s64 	%rd55, %rd3, %rd54;
	ld.global.f32 	%f17, [%rd55];
	mul.wide.s32 	%rd56, %r137, 4;
	add.s64 	%rd57, %rd2, %rd56;
	st.global.f32 	[%rd57], %f17;
	mul.wide.s32 	%rd58, %r136, 4;
	add.s64 	%rd59, %rd4, %rd58;
	ld.global.u32 	%r95, [%rd59];
	add.s64 	%rd60, %rd1, %rd56;
	st.global.u32 	[%rd60], %r95;
	add.s64 	%rd62, %rd55, %rd61;
	ld.global.f32 	%f18, [%rd62];
	add.s64 	%rd64, %rd57, %rd63;
	st.global.f32 	[%rd64], %f18;
	add.s64 	%rd65, %rd59, %rd61;
	ld.global.u32 	%r96, [%rd65];
	add.s64 	%rd66, %rd60, %rd63;
	st.global.u32 	[%rd66], %r96;
	add.s64 	%rd67, %rd62, %rd61;
	ld.global.f32 	%f19, [%rd67];
	add.s64 	%rd68, %rd64, %rd63;
	st.global.f32 	[%rd68], %f19;
	add.s64 	%rd69, %rd65, %rd61;
	ld.global.u32 	%r97, [%rd69];
	add.s64 	%rd70, %rd66, %rd63;
	st.global.u32 	[%rd70], %r97;
	add.s64 	%rd71, %rd67, %rd61;
	ld.global.f32 	%f20, [%rd71];
	add.s64 	%rd72, %rd68, %rd63;
	st.global.f32 	[%rd72], %f20;
	add.s64 	%rd73, %rd69, %rd61;
	ld.global.u32 	%r98, [%rd73];
	add.s64 	%rd74, %rd70, %rd63;
	st.global.u32 	[%rd74], %r98;
	add.s64 	%rd75, %rd71, %rd61;
	ld.global.f32 	%f21, [%rd75];
	add.s64 	%rd76, %rd72, %rd63;
	st.global.f32 	[%rd76], %f21;
	add.s64 	%rd77, %rd73, %rd61;
	ld.global.u32 	%r99, [%rd77];
	add.s64 	%rd78, %rd74, %rd63;
	st.global.u32 	[%rd78], %r99;
	add.s64 	%rd79, %rd75, %rd61;
	ld.global.f32 	%f22, [%rd79];
	add.s64 	%rd80, %rd76, %rd63;
	st.global.f32 	[%rd80], %f22;
	add.s64 	%rd81, %rd77, %rd61;
	ld.global.u32 	%r100, [%rd81];
	add.s64 	%rd82, %rd78, %rd63;
	st.global.u32 	[%rd82], %r100;
	add.s64 	%rd83, %rd79, %rd61;
	ld.global.f32 	%f23, [%rd83];
	add.s64 	%rd84, %rd80, %rd63;
	st.global.f32 	[%rd84], %f23;
	add.s64 	%rd85, %rd81, %rd61;
	ld.global.u32 	%r101, [%rd85];
	add.s64 	%rd86, %rd82, %rd63;
	st.global.u32 	[%rd86], %r101;
	add.s64 	%rd87, %rd83, %rd61;
	ld.global.f32 	%f24, [%rd87];
	add.s64 	%rd88, %rd84, %rd63;
	st.global.f32 	[%rd88], %f24;
	add.s64 	%rd89, %rd85, %rd61;
	ld.global.u32 	%r102, [%rd89];
	add.s64 	%rd90, %rd86, %rd63;
	st.global.u32 	[%rd90], %r102;
	add.s32 	%r138, %r138, 8;
	shl.b32 	%r103, %r26, 3;
	add.s32 	%r137, %r137, %r103;
	shl.b32 	%r104, %r54, 3;
	add.s32 	%r136, %r136, %r104;
	add.s32 	%r135, %r135, %r104;
	setp.ne.s32 	%p19, %r138, 0;
	@%p19 bra 	$L__BB6_30;
$L__BB6_31:
	and.b32  	%r46, %r53, 7;
	setp.eq.s32 	%p20, %r46, 0;
	@%p20 bra 	$L__BB6_39;
	and.b32  	%r47, %r53, 3;
	setp.lt.u32 	%p21, %r46, 4;
	@%p21 bra 	$L__BB6_34;
	mul.lo.s32 	%r105, %r140, %r54;
	add.s32 	%r106, %r105, %r3;
	mul.wide.s32 	%rd91, %r106, 4;
	add.s64 	%rd92, %rd3, %rd91;
	ld.global.f32 	%f25, [%rd92];
	mad.lo.s32 	%r107, %r26, %r140, %r27;
	mul.wide.s32 	%rd93, %r107, 4;
	add.s64 	%rd94, %rd2, %rd93;
	st.global.f32 	[%rd94], %f25;
	mul.wide.s32 	%rd95, %r105, 4;
	add.s64 	%rd96, %rd4, %rd95;
	ld.global.u32 	%r108, [%rd96];
	add.s64 	%rd97, %rd1, %rd93;
	st.global.u32 	[%rd97], %r108;
	mul.wide.s32 	%rd98, %r54, 4;
	add.s64 	%rd99, %rd92, %rd98;
	ld.global.f32 	%f26, [%rd99];
	mul.wide.s32 	%rd100, %r26, 4;
	add.s64 	%rd101, %rd94, %rd100;
	st.global.f32 	[%rd101], %f26;
	add.s64 	%rd102, %rd96, %rd98;
	ld.global.u32 	%r109, [%rd102];
	add.s64 	%rd103, %rd97, %rd100;
	st.global.u32 	[%rd103], %r109;
	add.s64 	%rd104, %rd99, %rd98;
	ld.global.f32 	%f27, [%rd104];
	add.s64 	%rd105, %rd101, %rd100;
	st.global.f32 	[%rd105], %f27;
	add.s64 	%rd106, %rd102, %rd98;
	ld.global.u32 	%r110, [%rd106];
	add.s64 	%rd107, %rd103, %rd100;
	st.global.u32 	[%rd107], %r110;
	add.s64 	%rd108, %rd104, %rd98;
	ld.global.f32 	%f28, [%rd108];
	add.s64 	%rd109, %rd105, %rd100;
	st.global.f32 	[%rd109], %f28;
	add.s64 	%rd110, %rd106, %rd98;
	ld.global.u32 	%r111, [%rd110];
	add.s64 	%rd111, %rd107, %rd100;
	st.global.u32 	[%rd111], %r111;
	add.s32 	%r140, %r140, 4;
$L__BB6_34:
	setp.eq.s32 	%p22, %r47, 0;
	@%p22 bra 	$L__BB6_39;
	setp.eq.s32 	%p23, %r47, 1;
	@%p23 bra 	$L__BB6_37;
	mul.lo.s32 	%r112, %r140, %r54;
	add.s32 	%r113, %r112, %r3;
	mul.wide.s32 	%rd112, %r113, 4;
	add.s64 	%rd113, %rd3, %rd112;
	ld.global.f32 	%f29, [%rd113];
	mad.lo.s32 	%r114, %r26, %r140, %r27;
	mul.wide.s32 	%rd114, %r114, 4;
	add.s64 	%rd115, %rd2, %rd114;
	st.global.f32 	[%rd115], %f29;
	mul.wide.s32 	%rd116, %r112, 4;
	add.s64 	%rd117, %rd4, %rd116;
	ld.global.u32 	%r115, [%rd117];
	add.s64 	%rd118, %rd1, %rd114;
	st.global.u32 	[%rd118], %r115;
	mul.wide.s32 	%rd119, %r54, 4;
	add.s64 	%rd120, %rd113, %rd119;
	ld.global.f32 	%f30, [%rd120];
	mul.wide.s32 	%rd121, %r26, 4;
	add.s64 	%rd122, %rd115, %rd121;
	st.global.f32 	[%rd122], %f30;
	add.s64 	%rd123, %rd117, %rd119;
	ld.global.u32 	%r116, [%rd123];
	add.s64 	%rd124, %rd118, %rd121;
	st.global.u32 	[%rd124], %r116;
	add.s32 	%r140, %r140, 2;
$L__BB6_37:
	and.b32  	%r117, %r53, 1;
	setp.eq.b32 	%p24, %r117, 1;
	not.pred 	%p25, %p24;
	@%p25 bra 	$L__BB6_39;
	mul.lo.s32 	%r118, %r140, %r54;
	add.s32 	%r119, %r118, %r3;
	mul.wide.s32 	%rd125, %r119, 4;
	add.s64 	%rd126, %rd3, %rd125;
	ld.global.f32 	%f31, [%rd126];
	mad.lo.s32 	%r120, %r26, %r140, %r27;
	mul.wide.s32 	%rd127, %r120, 4;
	add.s64 	%rd128, %rd2, %rd127;
	st.global.f32 	[%rd128], %f31;
	mul.wide.s32 	%rd129, %r118, 4;
	add.s64 	%rd130, %rd4, %rd129;
	ld.global.u32 	%r121, [%rd130];
	add.s64 	%rd131, %rd1, %rd127;
	st.global.u32 	[%rd131], %r121;
$L__BB6_39:
	ret;

}


// ===== COMPILED SASS (sm_100) =====

	.target	sm_100

	.elftype	@"ET_EXEC"


//--------------------- .note.nv.tkinfo           --------------------------
	.section	.note.nv.tkinfo,"",@"SHT_NOTE"
	.sectionflags	@"SHF_NOTE_NV_TKINFO"
	.tkinfo
        /*0018*/ 	.word	0x00000002
        /*0030*/ 	.string	""
        /*0030*/ 	.string	"ptxas"
        /*0030*/ 	.string	"Cuda compilation tools, release 13.0, V13.0.88"
        /*0030*/ 	.string	"Build cuda_13.0.r13.0/compiler.36424714_0"
        /*0030*/ 	.string	"-arch sm_100 -m 64 "



//--------------------- .note.nv.cuinfo           --------------------------
	.section	.note.nv.cuinfo,"",@"SHT_NOTE"
	.sectionflags	@"SHF_NOTE_NV_CUINFO"
        /*0018*/ 	.short	0x0002
        /*001a*/ 	.short	0x0064
        /*001c*/ 	.short	0x0082
	.zero		2


//--------------------- .nv.info                  --------------------------
	.section	.nv.info,"",@"SHT_CUDA_INFO"
	.align	4


	//----- nvinfo : EIATTR_REGCOUNT
	.align		4
        /*0000*/ 	.byte	0x04, 0x2f
        /*0002*/ 	.short	(.L_1 - .L_0)
	.align		4
.L_0:
        /*0004*/ 	.word	index@(_Z6cdist3PKfiS0_iiiiiPfPi)
        /*0008*/ 	.word	0x0000001e


	//----- nvinfo : EIATTR_FRAME_SIZE
	.align		4
.L_1:
        /*000c*/ 	.byte	0x04, 0x11
        /*000e*/ 	.short	(.L_3 - .L_2)
	.align		4
.L_2:
        /*0010*/ 	.word	index@($__internal_1_$__cuda_sm3x_div_rn_noftz_f32_slowpath)
        /*0014*/ 	.word	0x00000000


	//----- nvinfo : EIATTR_FRAME_SIZE
	.align		4
.L_3:
        /*0018*/ 	.byte	0x04, 0x11
        /*001a*/ 	.short	(.L_5 - .L_4)
	.align		4
.L_4:
        /*001c*/ 	.word	index@($__internal_0_$__cuda_sm20_sqrt_rn_f32_slowpath)
        /*0020*/ 	.word	0x00000000


	//----- nvinfo : EIATTR_FRAME_SIZE
	.align		4
.L_5:
        /*0024*/ 	.byte	0x04, 0x11
        /*0026*/ 	.short	(.L_7 - .L_6)
	.align		4
.L_6:
        /*0028*/ 	.word	index@(_Z6cdist3PKfiS0_iiiiiPfPi)
        /*002c*/ 	.word	0x00000000


	//----- nvinfo : EIATTR_REGCOUNT
	.align		4
.L_7:
        /*0030*/ 	.byte	0x04, 0x2f
        /*0032*/ 	.short	(.L_9 - .L_8)
	.align		4
.L_8:
        /*0034*/ 	.word	index@(_Z19get_min_intrablock3PKfPKiiiiPfPi)
        /*0038*/ 	.word	0x00000010


	//----- nvinfo : EIATTR_FRAME_SIZE
	.align		4
.L_9:
        /*003c*/ 	.byte	0x04, 0x11
        /*003e*/ 	.short	(.L_11 - .L_10)
	.align		4
.L_10:
        /*0040*/ 	.word	index@(_Z19get_min_intrablock3PKfPKiiiiPfPi)
        /*0044*/ 	.word	0x00000000


	//----- nvinfo : EIATTR_REGCOUNT
	.align		4
.L_11:
        /*0048*/ 	.byte	0x04, 0x2f
        /*004a*/ 	.short	(.L_13 - .L_12)
	.align		4
.L_12:
        /*004c*/ 	.word	index@(_Z19get_min_interblock3PKfPKiPfiiiiiS3_Pi)
        /*0050*/ 	.word	0x00000012


	//----- nvinfo : EIATTR_FRAME_SIZE
	.align		4
.L_13:
        /*0054*/ 	.byte	0x04, 0x11
        /*0056*/ 	.short	(.L_15 - .L_14)
	.align		4
.L_14:
        /*0058*/ 	.word	index@(_Z19get_min_interblock3PKfPKiPfiiiiiS3_Pi)
        /*005c*/ 	.word	0x00000000


	//----- nvinfo : EIATTR_REGCOUNT
	.align		4
.L_15:
        /*0060*/ 	.byte	0x04, 0x2f
        /*0062*/ 	.short	(.L_17 - .L_16)
	.align		4
.L_16:
        /*0064*/ 	.word	index@(_Z19get_min_interblock5PKfPKiiPfiiiiiiS3_Pi)
        /*0068*/ 	.word	0x00000014


	//----- nvinfo : EIATTR_FRAME_SIZE
	.align		4
.L_17:
        /*006c*/ 	.byte	0x04, 0x11
        /*006e*/ 	.short	(.L_19 - .L_18)
	.align		4
.L_18:
        /*0070*/ 	.word	index@(_Z19get_min_interblock5PKfPKiiPfiiiiiiS3_Pi)
        /*0074*/ 	.word	0x00000000


	//----- nvinfo : EIATTR_REGCOUNT
	.align		4
.L_19:
        /*0078*/ 	.byte	0x04, 0x2f
        /*007a*/ 	.short	(.L_21 - .L_20)
	.align		4
.L_20:
        /*007c*/ 	.word	index@(_Z19get_min_intrablock6PKfPKiiiiiPfPi)
        /*0080*/ 	.word	0x00000016


	//----- nvinfo : EIATTR_FRAME_SIZE
	.align		4
.L_21:
        /*0084*/ 	.byte	0x04, 0x11
        /*0086*/ 	.short	(.L_23 - .L_22)
	.align		4
.L_22:
        /*0088*/ 	.word	index@(_Z19get_min_intrablock6PKfPKiiiiiPfPi)
        /*008c*/ 	.word	0x00000000


	//----- nvinfo : EIATTR_REGCOUNT
	.align		4
.L_23:
        /*0090*/ 	.byte	0x04, 0x2f
        /*0092*/ 	.short	(.L_25 - .L_24)
	.align		4
.L_24:
        /*0094*/ 	.word	index@(_Z19get_min_interblock6PKfPKiiPfiiiiiS3_Pi)
        /*0098*/ 	.word	0x00000016


	//----- nvinfo : EIATTR_FRAME_SIZE
	.align		4
.L_25:
        /*009c*/ 	.byte	0x04, 0x11
        /*009e*/ 	.short	(.L_27 - .L_26)
	.align		4
.L_26:
        /*00a0*/ 	.word	index@(_Z19get_min_interblock6PKfPKiiPfiiiiiS3_Pi)
        /*00a4*/ 	.word	0x00000000


	//----- nvinfo : EIATTR_REGCOUNT
	.align		4
.L_27:
        /*00a8*/ 	.byte	0x04, 0x2f
        /*00aa*/ 	.short	(.L_29 - .L_28)
	.align		4
.L_28:
        /*00ac*/ 	.word	index@(_Z25gpu_custom_insertion_sortPfPiiiiiiS_S0_)
        /*00b0*/ 	.word	0x00000020


	//----- nvinfo : EIATTR_FRAME_SIZE
	.align		4
.L_29:
        /*00b4*/ 	.byte	0x04, 0x11
        /*00b6*/ 	.short	(.L_31 - .L_30)
	.align		4
.L_30:
        /*00b8*/ 	.word	index@(_Z25gpu_custom_insertion_sortPfPiiiiiiS_S0_)
        /*00bc*/ 	.word	0x00000000


	//----- nvinfo : EIATTR_MIN_STACK_SIZE
	.align		4
.L_31:
        /*00c0*/ 	.byte	0x04, 0x12
        /*00c2*/ 	.short	(.L_33 - .L_32)
	.align		4
.L_32:
        /*00c4*/ 	.word	index@(_Z25gpu_custom_insertion_sortPfPiiiiiiS_S0_)
        /*00c8*/ 	.word	0x00000000


	//----- nvinfo : EIATTR_MIN_STACK_SIZE
	.align		4
.L_33:
        /*00cc*/ 	.byte	0x04, 0x12
        /*00ce*/ 	.short	(.L_35 - .L_34)
	.align		4
.L_34:
        /*00d0*/ 	.word	index@(_Z19get_min_interblock6PKfPKiiPfiiiiiS3_Pi)
        /*00d4*/ 	.word	0x00000000


	//----- nvinfo : EIATTR_MIN_STACK_SIZE
	.align		4
.L_35:
        /*00d8*/ 	.byte	0x04, 0x12
        /*00da*/ 	.short	(.L_37 - .L_36)
	.align		4
.L_36:
        /*00dc*/ 	.word	index@(_Z19get_min_intrablock6PKfPKiiiiiPfPi)
        /*00e0*/ 	.word	0x00000000


	//----- nvinfo : EIATTR_MIN_STACK_SIZE
	.align		4
.L_37:
        /*00e4*/ 	.byte	0x04, 0x12
        /*00e6*/ 	.short	(.L_39 - .L_38)
	.align		4
.L_38:
        /*00e8*/ 	.word	index@(_Z19get_min_interblock5PKfPKiiPfiiiiiiS3_Pi)
        /*00ec*/ 	.word	0x00000000


	//----- nvinfo : EIATTR_MIN_STACK_SIZE
	.align		4
.L_39:
        /*00f0*/ 	.byte	0x04, 0x12
        /*00f2*/ 	.short	(.L_41 - .L_40)
	.align		4
.L_40:
        /*00f4*/ 	.word	index@(_Z19get_min_interblock3PKfPKiPfiiiiiS3_Pi)
        /*00f8*/ 	.word	0x00000000


	//----- nvinfo : EIATTR_MIN_STACK_SIZE
	.align		4
.L_41:
        /*00fc*/ 	.byte	0x04, 0x12
        /*00fe*/ 	.short	(.L_43 - .L_42)
	.align		4
.L_42:
        /*0100*/ 	.word	index@(_Z19get_min_intrablock3PKfPKiiiiPfPi)
        /*0104*/ 	.word	0x00000000


	//----- nvinfo : EIATTR_MIN_STACK_SIZE
	.align		4
.L_43:
        /*0108*/ 	.byte	0x04, 0x12
        /*010a*/ 	.short	(.L_45 - .L_44)
	.align		4
.L_44:
        /*010c*/ 	.word	index@(_Z6cdist3PKfiS0_iiiiiPfPi)
        /*0110*/ 	.word	0x00000000
.L_45:


//--------------------- .nv.compat                --------------------------
	.section	.nv.compat,"",@"SHT_CUDA_COMPAT_INFO"
	.align	4
        /*0000*/ 	.byte	0x02, 0x09, 0x00, 0x00, 0x02, 0x02, 0x01, 0x00, 0x02, 0x05, 0x05, 0x00, 0x03, 0x07, 0x01, 0x01
        /*0010*/ 	.byte	0x02, 0x03, 0x00, 0x00, 0x02, 0x06, 0x01, 0x00, 0x04, 0x0b, 0x08, 0x00, 0x01, 0x00, 0x00, 0x00
        /*0020*/ 	.byte	0x00, 0x00, 0x00, 0x00


//--------------------- .nv.info._Z25gpu_custom_insertion_sortPfPiiiiiiS_S0_ --------------------------
	.section	.nv.info._Z25gpu_custom_insertion_sortPfPiiiiiiS_S0_,"",@"SHT_CUDA_INFO"
	.sectionflags	@""
	.align	4


	//----- nvinfo : EIATTR_CUDA_API_VERSION
	.align		4
        /*0000*/ 	.byte	0x04, 0x37
        /*0002*/ 	.short	(.L_47 - .L_46)
.L_46:
        /*0004*/ 	.word	0x00000082


	//----- nvinfo : EIATTR_KPARAM_INFO
	.align		4
.L_47:
        /*0008*/ 	.byte	0x04, 0x17
        /*000a*/ 	.short	(.L_49 - .L_48)
.L_48:
        /*000c*/ 	.word	0x00000000
        /*0010*/ 	.short	0x0008
        /*0012*/ 	.short	0x0030
        /*0014*/ 	.byte	0x00, 0xf5, 0x21, 0x00


	//----- nvinfo : EIATTR_KPARAM_INFO
	.align		4
.L_49:
        /*0018*/ 	.byte	0x04, 0x17
        /*001a*/ 	.short	(.L_51 - .L_50)
.L_50:
        /*001c*/ 	.word	0x00000000
        /*0020*/ 	.short	0x0007
        /*0022*/ 	.short	0x0028
        /*0024*/ 	.byte	0x00, 0xf5, 0x21, 0x00


	//----- nvinfo : EIATTR_KPARAM_INFO
	.align		4
.L_51:
        /*0028*/ 	.byte	0x04, 0x17
        /*002a*/ 	.short	(.L_53 - .L_52)
.L_52:
        /*002c*/ 	.word	0x00000000
        /*0030*/ 	.short	0x0006
        /*0032*/ 	.short	0x0020
        /*0034*/ 	.byte	0x00, 0xf0, 0x11, 0x00


	//----- nvinfo : EIATTR_KPARAM_INFO
	.align		4
.L_53:
        /*0038*/ 	.byte	0x04, 0x17
        /*003a*/ 	.short	(.L_55 - .L_54)
.L_54:
        /*003c*/ 	.word	0x00000000
        /*0040*/ 	.short	0x0005
        /*0042*/ 	.short	0x001c
        /*0044*/ 	.byte	0x00, 0xf0, 0x11, 0x00


	//----- nvinfo : EIATTR_KPARAM_INFO
	.align		4
.L_55:
        /*0048*/ 	.byte	0x04, 0x17
        /*004a*/ 	.short	(.L_57 - .L_56)
.L_56:
        /*004c*/ 	.word	0x00000000
        /*0050*/ 	.short	0x0004
        /*0052*/ 	.short	0x0018
        /*0054*/ 	.byte	0x00, 0xf0, 0x11, 0x00


	//----- nvinfo : EIATTR_KPARAM_INFO
	.align		4
.L_57:
        /*0058*/ 	.byte	0x04, 0x17
        /*005a*/ 	.short	(.L_59 - .L_58)
.L_58:
        /*005c*/ 	.word	0x00000000
        /*0060*/ 	.short	0x0003
        /*0062*/ 	.short	0x0014
        /*0064*/ 	.byte	0x00, 0xf0, 0x11, 0x00


	//----- nvinfo : EIATTR_KPARAM_INFO
	.align		4
.L_59:
        /*0068*/ 	.byte	0x04, 0x17
        /*006a*/ 	.short	(.L_61 - .L_60)
.L_60:
        /*006c*/ 	.word	0x00000000
        /*0070*/ 	.short	0x0002
        /*0072*/ 	.short	0x0010
        /*0074*/ 	.byte	0x00, 0xf0, 0x11, 0x00


	//----- nvinfo : EIATTR_KPARAM_INFO
	.align		4
.L_61:
        /*0078*/ 	.byte	0x04, 0x17
        /*007a*/ 	.short	(.L_63 - .L_62)
.L_62:
        /*007c*/ 	.word	0x00000000
        /*0080*/ 	.short	0x0001
        /*0082*/ 	.short	0x0008
        /*0084*/ 	.byte	0x00, 0xf5, 0x21, 0x00


	//----- nvinfo : EIATTR_KPARAM_INFO
	.align		4
.L_63:
        /*0088*/ 	.byte	0x04, 0x17
        /*008a*/ 	.short	(.L_65 - .L_64)
.L_64:
        /*008c*/ 	.word	0x00000000
        /*0090*/ 	.short	0x0000
        /*0092*/ 	.short	0x0000
        /*0094*/ 	.byte	0x00, 0xf5, 0x21, 0x00


	//----- nvinfo : EIATTR_SPARSE_MMA_MASK
	.align		4
.L_65:
        /*0098*/ 	.byte	0x03, 0x50
        /*009a*/ 	.short	0x0000


	//----- nvinfo : EIATTR_MAXREG_COUNT
	.align		4
        /*009c*/ 	.byte	0x03, 0x1b
        /*009e*/ 	.short	0x00ff


	//----- nvinfo : EIATTR_MERCURY_ISA_VERSION
	.align		4
        /*00a0*/ 	.byte	0x03, 0x5f
        /*00a2*/ 	.short	0x0101


	//----- nvinfo : EIATTR_VRC_CTA_INIT_COUNT
	.align		4
        /*00a4*/ 	.byte	0x02, 0x4a
	.zero		1
	.zero		1


	//----- nvinfo : EIATTR_EXIT_INSTR_OFFSETS
	.align		4
        /*00a8*/ 	.byte	0x04, 0x1c
        /*00aa*/ 	.short	(.L_67 - .L_66)


	//   ....[0]....
.L_66:
        /*00ac*/ 	.word	0x00000d10


	//   ....[1]....
        /*00b0*/ 	.word	0x00001280


	//   ....[2]....
        /*00b4*/ 	.word	0x00001540


	//   ....[3]....
        /*00b8*/ 	.word	0x00001700


	//   ....[4]....
        /*00bc*/ 	.word	0x000017f0


	//----- nvinfo : EIATTR_CRS_STACK_SIZE
	.align		4
.L_67:
        /*00c0*/ 	.byte	0x04, 0x1e
        /*00c2*/ 	.short	(.L_69 - .L_68)
.L_68:
        /*00c4*/ 	.word	0x00000000


	//----- nvinfo : EIATTR_CBANK_PARAM_SIZE
	.align		4
.L_69:
        /*00c8*/ 	.byte	0x03, 0x19
        /*00ca*/ 	.short	0x0038


	//----- nvinfo : EIATTR_PARAM_CBANK
	.align		4
        /*00cc*/ 	.byte	0x04, 0x0a
        /*00ce*/ 	.short	(.L_71 - .L_70)
	.align		4
.L_70:
        /*00d0*/ 	.word	index@(.nv.constant0._Z25gpu_custom_insertion_sortPfPiiiiiiS_S0_)
        /*00d4*/ 	.short	0x0380
        /*00d6*/ 	.short	0x0038


	//----- nvinfo : EIATTR_SW_WAR
	.align		4
.L_71:
        /*00d8*/ 	.byte	0x04, 0x36
        /*00da*/ 	.short	(.L_73 - .L_72)
.L_72:
        /*00dc*/ 	.word	0x00000008
.L_73:


//--------------------- .nv.info._Z19get_min_interblock6PKfPKiiPfiiiiiS3_Pi --------------------------
	.section	.nv.info._Z19get_min_interblock6PKfPKiiPfiiiiiS3_Pi,"",@"SHT_CUDA_INFO"
	.sectionflags	@""
	.align	4


	//----- nvinfo : EIATTR_CUDA_API_VERSION
	.align		4
        /*0000*/ 	.byte	0x04, 0x37
        /*0002*/ 	.short	(.L_75 - .L_74)
.L_74:
        /*0004*/ 	.word	0x00000082


	//----- nvinfo : EIATTR_KPARAM_INFO
	.align		4
.L_75:
        /*0008*/ 	.byte	0x04, 0x17
        /*000a*/ 	.short	(.L_77 - .L_76)
.L_76:
        /*000c*/ 	.word	0x00000000
        /*0010*/ 	.short	0x000a
        /*0012*/ 	.short	0x0040
        /*0014*/ 	.byte	0x00, 0xf5, 0x21, 0x00


	//----- nvinfo : EIATTR_KPARAM_INFO
	.align		4
.L_77:
        /*0018*/ 	.byte	0x04, 0x17
        /*001a*/ 	.short	(.L_79 - .L_78)
.L_78:
        /*001c*/ 	.word	0x00000000
        /*0020*/ 	.short	0x0009
        /*0022*/ 	.short	0x0038
        /*0024*/ 	.byte	0x00, 0xf5, 0x21, 0x00


	//----- nvinfo : EIATTR_KPARAM_INFO
	.align		4
.L_79:
        /*0028*/ 	.byte	0x04, 0x17
        /*002a*/ 	.short	(.L_81 - .L_80)
.L_80:
        /*002c*/ 	.word	0x00000000
        /*0030*/ 	.short	0x0008
        /*0032*/ 	.short	0x0030
        /*0034*/ 	.byte	0x00, 0xf0, 0x11, 0x00


	//----- nvinfo : EIATTR_KPARAM_INFO
	.align		4
.L_81:
        /*0038*/ 	.byte	0x04, 0x17
        /*003a*/ 	.short	(.L_83 - .L_82)
.L_82:
        /*003c*/ 	.word	0x00000000
        /*0040*/ 	.short	0x0007
        /*0042*/ 	.short	0x002c
        /*0044*/ 	.byte	0x00, 0xf0, 0x11, 0x00


	//----- nvinfo : EIATTR_KPARAM_INFO
	.align		4
.L_83:
        /*0048*/ 	.byte	0x04, 0x17
        /*004a*/ 	.short	(.L_85 - .L_84)
.L_84:
        /*004c*/ 	.word	0x00000000
        /*0050*/ 	.short	0x0006
        /*0052*/ 	.short	0x0028
        /*0054*/ 	.byte	0x00, 0xf0, 0x11, 0x00


	//----- nvinfo : EIATTR_KPARAM_INFO
	.align		4
.L_85:
        /*0058*/ 	.byte	0x04, 0x17
        /*005a*/ 	.short	(.L_87 - .L_86)
.L_86:
        /*005c*/ 	.word	0x00000000
        /*0060*/ 	.short	0x0005
        /*0062*/ 	.short	0x0024
        /*0064*/ 	.byte	0x00, 0xf0, 0x11, 0x00


	//----- nvinfo : EIATTR_KPARAM_INFO
	.align		4
.L_87:
        /*0068*/ 	.byte	0x04, 0x17
        /*006a*/ 	.short	(.L_89 - .L_88)
.L_88:
        /*006c*/ 	.word	0x00000000
        /*0070*/ 	.short	0x0004
        /*0072*/ 	.short	0x0020
        /*0074*/ 	.byte	0x00, 0xf0, 0x11, 0x00


	//----- nvinfo : EIATTR_KPARAM_INFO
	.align		4
.L_89:
        /*0078*/ 	.byte	0x04, 0x17
        /*007a*/ 	.short	(.L_91 - .L_90)
.L_90:
        /*007c*/ 	.word	0x00000000
        /*0080*/ 	.short	0x0003
        /*0082*/ 	.short	0x0018
        /*0084*/ 	.byte	0x00, 0xf5, 0x21, 0x00


	//----- nvinfo : EIATTR_KPARAM_INFO
	.align		4
.L_91:
        /*0088*/ 	.byte	0x04, 0x17
        /*008a*/ 	.short	(.L_93 - .L_92)
.L_92:
        /*008c*/ 	.word	0x00000000
        /*0090*/ 	.short	0x0002
        /*0092*/ 	.short	0x0010
        /*0094*/ 	.byte	0x00, 0xf0, 0x11, 0x00


	//----- nvinfo : EIATTR_KPARAM_INFO
	.align		4
.L_93:
        /*0098*/ 	.byte	0x04, 0x17
        /*009a*/ 	.short	(.L_95 - .L_94)
.L_94:
        /*009c*/ 	.word	0x00000000
        /*00a0*/ 	.short	0x0001
        /*00a2*/ 	.short	0x0008
        /*00a4*/ 	.byte	0x00, 0xf5, 0x21, 0x00


	//----- nvinfo : EIATTR_KPARAM_INFO
	.align		4
.L_95:
        /*00a8*/ 	.byte	0x04, 0x17
        /*00aa*/ 	.short	(.L_97 - .L_96)
.L_96:
        /*00ac*/ 	.word	0x00000000
        /*00b0*/ 	.short	0x0000
        /*00b2*/ 	.short	0x0000
        /*00b4*/ 	.byte	0x00, 0xf5, 0x21, 0x00


	//----- nvinfo : EIATTR_SPARSE_MMA_MASK
	.align		4
.L_97:
        /*00b8*/ 	.byte	0x03, 0x50
        /*00ba*/ 	.short	0x0000


	//----- nvinfo : EIATTR_MAXREG_COUNT
	.align		4
        /*00bc*/ 	.byte	0x03, 0x1b
        /*00be*/ 	.short	0x00ff


	//----- nvinfo : EIATTR_NUM_BARRIERS
	.align		4
        /*00c0*/ 	.byte	0x02, 0x4c
        /*00c2*/ 	.byte	0x01
	.zero		1


	//----- nvinfo : EIATTR_MERCURY_ISA_VERSION
	.align		4
        /*00c4*/ 	.byte	0x03, 0x5f
        /*00c6*/ 	.short	0x0101


	//----- nvinfo : EIATTR_VRC_CTA_INIT_COUNT
	.align		4
        /*00c8*/ 	.byte	0x02, 0x4a
	.zero		1
	.zero		1


	//----- nvinfo : EIATTR_EXIT_INSTR_OFFSETS
	.align		4
        /*00cc*/ 	.byte	0x04, 0x1c
        /*00ce*/ 	.short	(.L_99 - .L_98)


	//   ....[0]....
.L_98:
        /*00d0*/ 	.word	0x00000030


	//   ....[1]....
        /*00d4*/ 	.word	0x00000530


	//----- nvinfo : EIATTR_CRS_STACK_SIZE
	.align		4
.L_99:
        /*00d8*/ 	.byte	0x04, 0x1e
        /*00da*/ 	.short	(.L_101 - .L_100)
.L_100:
        /*00dc*/ 	.word	0x00000000


	//----- nvinfo : EIATTR_CBANK_PARAM_SIZE
	.align		4
.L_101:
        /*00e0*/ 	.byte	0x03, 0x19
        /*00e2*/ 	.short	0x0048


	//----- nvinfo : EIATTR_PARAM_CBANK
	.align		4
        /*00e4*/ 	.byte	0x04, 0x0a
        /*00e6*/ 	.short	(.L_103 - .L_102)
	.align		4
.L_102:
        /*00e8*/ 	.word	index@(.nv.constant0._Z19get_min_interblock6PKfPKiiPfiiiiiS3_Pi)
        /*00ec*/ 	.short	0x0380
        /*00ee*/ 	.short	0x0048


	//----- nvinfo : EIATTR_SW_WAR
	.align		4
.L_103:
        /*00f0*/ 	.byte	0x04, 0x36
        /*00f2*/ 	.short	(.L_105 - .L_104)
.L_104:
        /*00f4*/ 	.word	0x00000008
.L_105:


//--------------------- .nv.info._Z19get_min_intrablock6PKfPKiiiiiPfPi --------------------------
	.section	.nv.info._Z19get_min_intrablock6PKfPKiiiiiPfPi,"",@"SHT_CUDA_INFO"
	.sectionflags	@""
	.align	4


	//----- nvinfo : EIATTR_CUDA_API_VERSION
	.align		4
        /*0000*/ 	.byte	0x04, 0x37
        /*0002*/ 	.short	(.L_107 - .L_106)
.L_106:
        /*0004*/ 	.word	0x00000082


	//----- nvinfo : EIATTR_KPARAM_INFO
	.align		4
.L_107:
        /*0008*/ 	.byte	0x04, 0x17
        /*000a*/ 	.short	(.L_109 - .L_108)
.L_108:
        /*000c*/ 	.word	0x00000000
        /*0010*/ 	.short	0x0007
        /*0012*/ 	.short	0x0028
        /*0014*/ 	.byte	0x00, 0xf5, 0x21, 0x00


	//----- nvinfo : EIATTR_KPARAM_INFO
	.align		4
.L_109:
        /*0018*/ 	.byte	0x04, 0x17
        /*001a*/ 	.short	(.L_111 - .L_110)
.L_110:
        /*001c*/ 	.word	0x00000000
        /*0020*/ 	.short	0x0006
        /*0022*/ 	.short	0x0020
        /*0024*/ 	.byte	0x00, 0xf5, 0x21, 0x00


	//----- nvinfo : EIATTR_KPARAM_INFO
	.align		4
.L_111:
        /*0028*/ 	.byte	0x04, 0x17
        /*002a*/ 	.short	(.L_113 - .L_112)
.L_112:
        /*002c*/ 	.word	0x00000000
        /*0030*/ 	.short	0x0005
        /*0032*/ 	.short	0x001c
        /*0034*/ 	.byte	0x00, 0xf0, 0x11, 0x00


	//----- nvinfo : EIATTR_KPARAM_INFO
	.align		4
.L_113:
        /*0038*/ 	.byte	0x04, 0x17
        /*003a*/ 	.short	(.L_115 - .L_114)
.L_114:
        /*003c*/ 	.word	0x00000000
        /*0040*/ 	.short	0x0004
        /*0042*/ 	.short	0x0018
        /*0044*/ 	.byte	0x00, 0xf0, 0x11, 0x00


	//----- nvinfo : EIATTR_KPARAM_INFO
	.align		4
.L_115:
        /*0048*/ 	.byte	0x04, 0x17
        /*004a*/ 	.short	(.L_117 - .L_116)
.L_116:
        /*004c*/ 	.word	0x00000000
        /*0050*/ 	.short	0x0003
        /*0052*/ 	.short	0x0014
        /*0054*/ 	.byte	0x00, 0xf0, 0x11, 0x00


	//----- nvinfo : EIATTR_KPARAM_INFO
	.align		4
.L_117:
        /*0058*/ 	.byte	0x04, 0x17
        /*005a*/ 	.short	(.L_119 - .L_118)
.L_118:
        /*005c*/ 	.word	0x00000000
        /*0060*/ 	.short	0x0002
        /*0062*/ 	.short	0x0010
        /*0064*/ 	.byte	0x00, 0xf0, 0x11, 0x00


	//----- nvinfo : EIATTR_KPARAM_INFO
	.align		4
.L_119:
        /*0068*/ 	.byte	0x04, 0x17
        /*006a*/ 	.short	(.L_121 - .L_120)
.L_120:
        /*006c*/ 	.word	0x00000000
        /*0070*/ 	.short	0x0001
        /*0072*/ 	.short	0x0008
        /*0074*/ 	.byte	0x00, 0xf5, 0x21, 0x00


	//----- nvinfo : EIATTR_KPARAM_INFO
	.align		4
.L_121:
        /*0078*/ 	.byte	0x04, 0x17
        /*007a*/ 	.short	(.L_123 - .L_122)
.L_122:
        /*007c*/ 	.word	0x00000000
        /*0080*/ 	.short	0x0000
        /*0082*/ 	.short	0x0000
        /*0084*/ 	.byte	0x00, 0xf5, 0x21, 0x00


	//----- nvinfo : EIATTR_SPARSE_MMA_MASK
	.align		4
.L_123:
        /*0088*/ 	.byte	0x03, 0x50
        /*008a*/ 	.short	0x0000


	//----- nvinfo : EIATTR_MAXREG_COUNT
	.align		4
        /*008c*/ 	.byte	0x03, 0x1b
        /*008e*/ 	.short	0x00ff


	//----- nvinfo : EIATTR_NUM_BARRIERS
	.align		4
        /*0090*/ 	.byte	0x02, 0x4c
        /*0092*/ 	.byte	0x01
	.zero		1


	//----- nvinfo : EIATTR_MERCURY_ISA_VERSION
	.align		4
        /*0094*/ 	.byte	0x03, 0x5f
        /*0096*/ 	.short	0x0101


	//----- nvinfo : EIATTR_VRC_CTA_INIT_COUNT
	.align		4
        /*0098*/ 	.byte	0x02, 0x4a
	.zero		1
	.zero		1


	//----- nvinfo : EIATTR_EXIT_INSTR_OFFSETS
	.align		4
        /*009c*/ 	.byte	0x04, 0x1c
        /*009e*/ 	.short	(.L_125 - .L_124)


	//   ....[0]....
.L_124:
        /*00a0*/ 	.word	0x000001d0


	//   ....[1]....
        /*00a4*/ 	.word	0x000005f0


	//----- nvinfo : EIATTR_CRS_STACK_SIZE
	.align		4
.L_125:
        /*00a8*/ 	.byte	0x04, 0x1e
        /*00aa*/ 	.short	(.L_127 - .L_126)
.L_126:
        /*00ac*/ 	.word	0x00000000


	//----- nvinfo : EIATTR_CBANK_PARAM_SIZE
	.align		4
.L_127:
        /*00b0*/ 	.byte	0x03, 0x19
        /*00b2*/ 	.short	0x0030


	//----- nvinfo : EIATTR_PARAM_CBANK
	.align		4
        /*00b4*/ 	.byte	0x04, 0x0a
        /*00b6*/ 	.short	(.L_129 - .L_128)
	.align		4
.L_128:
        /*00b8*/ 	.word	index@(.nv.constant0._Z19get_min_intrablock6PKfPKiiiiiPfPi)
        /*00bc*/ 	.short	0x0380
        /*00be*/ 	.short	0x0030


	//----- nvinfo : EIATTR_SW_WAR
	.align		4
.L_129:
        /*00c0*/ 	.byte	0x04, 0x36
        /*00c2*/ 	.short	(.L_131 - .L_130)
.L_130:
        /*00c4*/ 	.word	0x00000008
.L_131:


//--------------------- .nv.info._Z19get_min_interblock5PKfPKiiPfiiiiiiS3_Pi --------------------------
	.section	.nv.info._Z19get_min_interblock5PKfPKiiPfiiiiiiS3_Pi,"",@"SHT_CUDA_INFO"
	.sectionflags	@""
	.align	4


	//----- nvinfo : EIATTR_CUDA_API_VERSION
	.align		4
        /*0000*/ 	.byte	0x04, 0x37
        /*0002*/ 	.short	(.L_133 - .L_132)
.L_132:
        /*0004*/ 	.word	0x00000082


	//----- nvinfo : EIATTR_KPARAM_INFO
	.align		4
.L_133:
        /*0008*/ 	.byte	0x04, 0x17
        /*000a*/ 	.short	(.L_135 - .L_134)
.L_134:
        /*000c*/ 	.word	0x00000000
        /*0010*/ 	.short	0x000b
        /*0012*/ 	.short	0x0040
        /*0014*/ 	.byte	0x00, 0xf5, 0x21, 0x00


	//----- nvinfo : EIATTR_KPARAM_INFO
	.align		4
.L_135:
        /*0018*/ 	.byte	0x04, 0x17
        /*001a*/ 	.short	(.L_137 - .L_136)
.L_136:
        /*001c*/ 	.word	0x00000000
        /*0020*/ 	.short	0x000a
        /*0022*/ 	.short	0x0038
        /*0024*/ 	.byte	0x00, 0xf5, 0x21, 0x00


	//----- nvinfo : EIATTR_KPARAM_INFO
	.align		4
.L_137:
        /*0028*/ 	.byte	0x04, 0x17
        /*002a*/ 	.short	(.L_139 - .L_138)
.L_138:
        /*002c*/ 	.word	0x00000000
        /*0030*/ 	.short	0x0009
        /*0032*/ 	.short	0x0034
        /*0034*/ 	.byte	0x00, 0xf0, 0x11, 0x00


	//----- nvinfo : EIATTR_KPARAM_INFO
	.align		4
.L_139:
        /*0038*/ 	.byte	0x04, 0x17
        /*003a*/ 	.short	(.L_141 - .L_140)
.L_140:
        /*003c*/ 	.word	0x00000000
        /*0040*/ 	.short	0x0008
        /*0042*/ 	.short	0x0030
        /*0044*/ 	.byte	0x00, 0xf0, 0x11, 0x00


	//----- nvinfo : EIATTR_KPARAM_INFO
	.align		4
.L_141:
        /*0048*/ 	.byte	0x04, 0x17
        /*004a*/ 	.short	(.L_143 - .L_142)
.L_142:
        /*004c*/ 	.word	0x00000000
        /*0050*/ 	.short	0x0007
        /*0052*/ 	.short	0x002c
        /*0054*/ 	.byte	0x00, 0xf0, 0x11, 0x00


	//----- nvinfo : EIATTR_KPARAM_INFO
	.align		4
.L_143:
        /*0058*/ 	.byte	0x04, 0x17
        /*005a*/ 	.short	(.L_145 - .L_144)
.L_144:
        /*005c*/ 	.word	0x00000000
        /*0060*/ 	.short	0x0006
        /*0062*/ 	.short	0x0028
        /*0064*/ 	.byte	0x00, 0xf0, 0x11, 0x00


	//----- nvinfo : EIATTR_KPARAM_INFO
	.align		4
.L_145:
        /*0068*/ 	.byte	0x04, 0x17
        /*006a*/ 	.short	(.L_147 - .L_146)
.L_146:
        /*006c*/ 	.word	0x00000000
        /*0070*/ 	.short	0x0005
        /*0072*/ 	.short	0x0024
        /*0074*/ 	.byte	0x00, 0xf0, 0x11, 0x00


	//----- nvinfo : EIATTR_KPARAM_INFO
	.align		4
.L_147:
        /*0078*/ 	.byte	0x04, 0x17
        /*007a*/ 	.short	(.L_149 - .L_148)
.L_148:
        /*007c*/ 	.word	0x00000000
        /*0080*/ 	.short	0x0004
        /*0082*/ 	.short	0x0020
        /*0084*/ 	.byte	0x00, 0xf0, 0x11, 0x00


	//----- nvinfo : EIATTR_KPARAM_INFO
	.align		4
.L_149:
        /*0088*/ 	.byte	0x04, 0x17
        /*008a*/ 	.short	(.L_151 - .L_150)
.L_150:
        /*008c*/ 	.word	0x00000000
        /*0090*/ 	.short	0x0003
        /*0092*/ 	.short	0x0018
        /*0094*/ 	.byte	0x00, 0xf5, 0x21, 0x00


	//----- nvinfo : EIATTR_KPARAM_INFO
	.align		4
.L_151:
        /*0098*/ 	.byte	0x04, 0x17
        /*009a*/ 	.short	(.L_153 - .L_152)
.L_152:
        /*009c*/ 	.word	0x00000000
        /*00a0*/ 	.short	0x0002
        /*00a2*/ 	.short	0x0010
        /*00a4*/ 	.byte	0x00, 0xf0, 0x11, 0x00


	//----- nvinfo : EIATTR_KPARAM_INFO
	.align		4
.L_153:
        /*00a8*/ 	.byte	0x04, 0x17
        /*00aa*/ 	.short	(.L_155 - .L_154)
.L_154:
        /*00ac*/ 	.word	0x00000000
        /*00b0*/ 	.short	0x0001
        /*00b2*/ 	.short	0x0008
        /*00b4*/ 	.byte	0x00, 0xf5, 0x21, 0x00


	//----- nvinfo : EIATTR_KPARAM_INFO
	.align		4
.L_155:
        /*00b8*/ 	.byte	0x04, 0x17
        /*00ba*/ 	.short	(.L_157 - .L_156)
.L_156:
        /*00bc*/ 	.word	0x00000000
        /*00c0*/ 	.short	0x0000
        /*00c2*/ 	.short	0x0000
        /*00c4*/ 	.byte	0x00, 0xf5, 0x21, 0x00


	//----- nvinfo : EIATTR_SPARSE_MMA_MASK
	.align		4
.L_157:
        /*00c8*/ 	.byte	0x03, 0x50
        /*00ca*/ 	.short	0x0000


	//----- nvinfo : EIATTR_MAXREG_COUNT
	.align		4
        /*00cc*/ 	.byte	0x03, 0x1b
        /*00ce*/ 	.short	0x00ff


	//----- nvinfo : EIATTR_NUM_BARRIERS
	.align		4
        /*00d0*/ 	.byte	0x02, 0x4c
        /*00d2*/ 	.byte	0x01
	.zero		1


	//----- nvinfo : EIATTR_MERCURY_ISA_VERSION
	.align		4
        /*00d4*/ 	.byte	0x03, 0x5f
        /*00d6*/ 	.short	0x0101


	//----- nvinfo : EIATTR_VRC_CTA_INIT_COUNT
	.align		4
        /*00d8*/ 	.byte	0x02, 0x4a
	.zero		1
	.zero		1


	//----- nvinfo : EIATTR_EXIT_INSTR_OFFSETS
	.align		4
        /*00dc*/ 	.byte	0x04, 0x1c
        /*00de*/ 	.short	(.L_159 - .L_158)


	//   ....[0]....
.L_158:
        /*00e0*/ 	.word	0x00000300


	//   ....[1]....
        /*00e4*/ 	.word	0x00000490


	//----- nvinfo : EIATTR_CRS_STACK_SIZE
	.align		4
.L_159:
        /*00e8*/ 	.byte	0x04, 0x1e
        /*00ea*/ 	.short	(.L_161 - .L_160)
.L_160:
        /*00ec*/ 	.word	0x00000000


	//----- nvinfo : EIATTR_CBANK_PARAM_SIZE
	.align		4
.L_161:
        /*00f0*/ 	.byte	0x03, 0x19
        /*00f2*/ 	.short	0x0048


	//----- nvinfo : EIATTR_PARAM_CBANK
	.align		4
        /*00f4*/ 	.byte	0x04, 0x0a
        /*00f6*/ 	.short	(.L_163 - .L_162)
	.align		4
.L_162:
        /*00f8*/ 	.word	index@(.nv.constant0._Z19get_min_interblock5PKfPKiiPfiiiiiiS3_Pi)
        /*00fc*/ 	.short	0x0380
        /*00fe*/ 	.short	0x0048


	//----- nvinfo : EIATTR_SW_WAR
	.align		4
.L_163:
        /*0100*/ 	.byte	0x04, 0x36
        /*0102*/ 	.short	(.L_165 - .L_164)
.L_164:
        /*0104*/ 	.word	0x00000008
.L_165:


//--------------------- .nv.info._Z19get_min_interblock3PKfPKiPfiiiiiS3_Pi --------------------------
	.section	.nv.info._Z19get_min_interblock3PKfPKiPfiiiiiS3_Pi,"",@"SHT_CUDA_INFO"
	.sectionflags	@""
	.align	4


	//----- nvinfo : EIATTR_CUDA_API_VERSION
	.align		4
        /*0000*/ 	.byte	0x04, 0x37
        /*0002*/ 	.short	(.L_167 - .L_166)
.L_166:
        /*0004*/ 	.word	0x00000082


	//----- nvinfo : EIATTR_KPARAM_INFO
	.align		4
.L_167:
        /*0008*/ 	.byte	0x04, 0x17
        /*000a*/ 	.short	(.L_169 - .L_168)
.L_168:
        /*000c*/ 	.word	0x00000000
        /*0010*/ 	.short	0x0009
        /*0012*/ 	.short	0x0038
        /*0014*/ 	.byte	0x00, 0xf5, 0x21, 0x00


	//----- nvinfo : EIATTR_KPARAM_INFO
	.align		4
.L_169:
        /*0018*/ 	.byte	0x04, 0x17
        /*001a*/ 	.short	(.L_171 - .L_170)
.L_170:
        /*001c*/ 	.word	0x00000000
        /*0020*/ 	.short	0x0008
        /*0022*/ 	.short	0x0030
        /*0024*/ 	.byte	0x00, 0xf5, 0x21, 0x00


	//----- nvinfo : EIATTR_KPARAM_INFO
	.align		4
.L_171:
        /*0028*/ 	.byte	0x04, 0x17
        /*002a*/ 	.short	(.L_173 - .L_172)
.L_172:
        /*002c*/ 	.word	0x00000000
        /*0030*/ 	.short	0x0007
        /*0032*/ 	.short	0x0028
        /*0034*/ 	.byte	0x00, 0xf0, 0x11, 0x00


	//----- nvinfo : EIATTR_KPARAM_INFO
	.align		4
.L_173:
        /*0038*/ 	.byte	0x04, 0x17
        /*003a*/ 	.short	(.L_175 - .L_174)
.L_174:
        /*003c*/ 	.word	0x00000000
        /*0040*/ 	.short	0x0006
        /*0042*/ 	.short	0x0024
        /*0044*/ 	.byte	0x00, 0xf0, 0x11, 0x00


	//----- nvinfo : EIATTR_KPARAM_INFO
	.align		4
.L_175:
        /*0048*/ 	.byte	0x04, 0x17
        /*004a*/ 	.short	(.L_177 - .L_176)
.L_176:
        /*004c*/ 	.word	0x00000000
        /*0050*/ 	.short	0x0005
        /*0052*/ 	.short	0x0020
        /*0054*/ 	.byte	0x00, 0xf0, 0x11, 0x00


	//----- nvinfo : EIATTR_KPARAM_INFO
	.align		4
.L_177:
        /*0058*/ 	.byte	0x04, 0x17
        /*005a*/ 	.short	(.L_179 - .L_178)
.L_178:
        /*005c*/ 	.word	0x00000000
        /*0060*/ 	.short	0x0004
        /*0062*/ 	.short	0x001c
        /*0064*/ 	.byte	0x00, 0xf0, 0x11, 0x00


	//----- nvinfo : EIATTR_KPARAM_INFO
	.align		4
.L_179:
        /*0068*/ 	.byte	0x04, 0x17
        /*006a*/ 	.short	(.L_181 - .L_180)
.L_180:
        /*006c*/ 	.word	0x00000000
        /*0070*/ 	.short	0x0003
        /*0072*/ 	.short	0x0018
        /*0074*/ 	.byte	0x00, 0xf0, 0x11, 0x00


	//----- nvinfo : EIATTR_KPARAM_INFO
	.align		4
.L_181:
        /*0078*/ 	.byte	0x04, 0x17
        /*007a*/ 	.short	(.L_183 - .L_182)
.L_182:
        /*007c*/ 	.word	0x00000000
        /*0080*/ 	.short	0x0002
        /*0082*/ 	.short	0x0010
        /*0084*/ 	.byte	0x00, 0xf5, 0x21, 0x00


	//----- nvinfo : EIATTR_KPARAM_INFO
	.align		4
.L_183:
        /*0088*/ 	.byte	0x04, 0x17
        /*008a*/ 	.short	(.L_185 - .L_184)
.L_184:
        /*008c*/ 	.word	0x00000000
        /*0090*/ 	.short	0x0001
        /*0092*/ 	.short	0x0008
        /*0094*/ 	.byte	0x00, 0xf5, 0x21, 0x00


	//----- nvinfo : EIATTR_KPARAM_INFO
	.align		4
.L_185:
        /*0098*/ 	.byte	0x04, 0x17
        /*009a*/ 	.short	(.L_187 - .L_186)
.L_186:
        /*009c*/ 	.word	0x00000000
        /*00a0*/ 	.short	0x0000
        /*00a2*/ 	.short	0x0000
        /*00a4*/ 	.byte	0x00, 0xf5, 0x21, 0x00


	//----- nvinfo : EIATTR_SPARSE_MMA_MASK
	.align		4
.L_187:
        /*00a8*/ 	.byte	0x03, 0x50
        /*00aa*/ 	.short	0x0000


	//----- nvinfo : EIATTR_MAXREG_COUNT
	.align		4
        /*00ac*/ 	.byte	0x03, 0x1b
        /*00ae*/ 	.short	0x00ff


	//----- nvinfo : EIATTR_NUM_BARRIERS
	.align		4
        /*00b0*/ 	.byte	0x02, 0x4c
        /*00b2*/ 	.byte	0x01
	.zero		1


	//----- nvinfo : EIATTR_MERCURY_ISA_VERSION
	.align		4
        /*00b4*/ 	.byte	0x03, 0x5f
        /*00b6*/ 	.short	0x0101


	//----- nvinfo : EIATTR_VRC_CTA_INIT_COUNT
	.align		4
        /*00b8*/ 	.byte	0x02, 0x4a
	.zero		1
	.zero		1


	//----- nvinfo : EIATTR_EXIT_INSTR_OFFSETS
	.align		4
        /*00bc*/ 	.byte	0x04, 0x1c
        /*00be*/ 	.short	(.L_189 - .L_188)


	//   ....[0]....
.L_188:
        /*00c0*/ 	.word	0x000002c0


	//   ....[1]....
        /*00c4*/ 	.word	0x00000410


	//----- nvinfo : EIATTR_CRS_STACK_SIZE
	.align		4
.L_189:
        /*00c8*/ 	.byte	0x04, 0x1e
        /*00ca*/ 	.short	(.L_191 - .L_190)
.L_190:
        /*00cc*/ 	.word	0x00000000


	//----- nvinfo : EIATTR_CBANK_PARAM_SIZE
	.align		4
.L_191:
        /*00d0*/ 	.byte	0x03, 0x19
        /*00d2*/ 	.short	0x0040


	//----- nvinfo : EIATTR_PARAM_CBANK
	.align		4
        /*00d4*/ 	.byte	0x04, 0x0a
        /*00d6*/ 	.short	(.L_193 - .L_192)
	.align		4
.L_192:
        /*00d8*/ 	.word	index@(.nv.constant0._Z19get_min_interblock3PKfPKiPfiiiiiS3_Pi)
        /*00dc*/ 	.short	0x0380
        /*00de*/ 	.short	0x0040


	//----- nvinfo : EIATTR_SW_WAR
	.align		4
.L_193:
        /*00e0*/ 	.byte	0x04, 0x36
        /*00e2*/ 	.short	(.L_195 - .L_194)
.L_194:
        /*00e4*/ 	.word	0x00000008
.L_195:


//--------------------- .nv.info._Z19get_min_intrablock3PKfPKiiiiPfPi --------------------------
	.section	.nv.info._Z19get_min_intrablock3PKfPKiiiiPfPi,"",@"SHT_CUDA_INFO"
	.sectionflags	@""
	.align	4


	//----- nvinfo : EIATTR_CUDA_API_VERSION
	.align		4
        /*0000*/ 	.byte	0x04, 0x37
        /*0002*/ 	.short	(.L_197 - .L_196)
.L_196:
        /*0004*/ 	.word	0x00000082


	//----- nvinfo : EIATTR_KPARAM_INFO
	.align		4
.L_197:
        /*0008*/ 	.byte	0x04, 0x17
        /*000a*/ 	.short	(.L_199 - .L_198)
.L_198:
        /*000c*/ 	.word	0x00000000
        /*0010*/ 	.short	0x0006
        /*0012*/ 	.short	0x0028
        /*0014*/ 	.byte	0x00, 0xf5, 0x21, 0x00


	//----- nvinfo : EIATTR_KPARAM_INFO
	.align		4
.L_199:
        /*0018*/ 	.byte	0x04, 0x17
        /*001a*/ 	.short	(.L_201 - .L_200)
.L_200:
        /*001c*/ 	.word	0x00000000
        /*0020*/ 	.short	0x0005
        /*0022*/ 	.short	0x0020
        /*0024*/ 	.byte	0x00, 0xf5, 0x21, 0x00


	//----- nvinfo : EIATTR_KPARAM_INFO
	.align		4
.L_201:
        /*0028*/ 	.byte	0x04, 0x17
        /*002a*/ 	.short	(.L_203 - .L_202)
.L_202:
        /*002c*/ 	.word	0x00000000
        /*0030*/ 	.short	0x0004
        /*0032*/ 	.short	0x0018
        /*0034*/ 	.byte	0x00, 0xf0, 0x11, 0x00


	//----- nvinfo : EIATTR_KPARAM_INFO
	.align		4
.L_203:
        /*0038*/ 	.byte	0x04, 0x17
        /*003a*/ 	.short	(.L_205 - .L_204)
.L_204:
        /*003c*/ 	.word	0x00000000
        /*0040*/ 	.short	0x0003
        /*0042*/ 	.short	0x0014
        /*0044*/ 	.byte	0x00, 0xf0, 0x11, 0x00


	//----- nvinfo : EIATTR_KPARAM_INFO
	.align		4
.L_205:
        /*0048*/ 	.byte	0x04, 0x17
        /*004a*/ 	.short	(.L_207 - .L_206)
.L_206:
        /*004c*/ 	.word	0x00000000
        /*0050*/ 	.short	0x0002
        /*0052*/ 	.short	0x0010
        /*0054*/ 	.byte	0x00, 0xf0, 0x11, 0x00


	//----- nvinfo : EIATTR_KPARAM_INFO
	.align		4
.L_207:
        /*0058*/ 	.byte	0x04, 0x17
        /*005a*/ 	.short	(.L_209 - .L_208)
.L_208:
        /*005c*/ 	.word	0x00000000
        /*0060*/ 	.short	0x0001
        /*0062*/ 	.short	0x0008
        /*0064*/ 	.byte	0x00, 0xf5, 0x21, 0x00


	//----- nvinfo : EIATTR_KPARAM_INFO
	.align		4
.L_209:
        /*0068*/ 	.byte	0x04, 0x17
        /*006a*/ 	.short	(.L_211 - .L_210)
.L_210:
        /*006c*/ 	.word	0x00000000
        /*0070*/ 	.short	0x0000
        /*0072*/ 	.short	0x0000
        /*0074*/ 	.byte	0x00, 0xf5, 0x21, 0x00


	//----- nvinfo : EIATTR_SPARSE_MMA_MASK
	.align		4
.L_211:
        /*0078*/ 	.byte	0x03, 0x50
        /*007a*/ 	.short	0x0000


	//----- nvinfo : EIATTR_MAXREG_COUNT
	.align		4
        /*007c*/ 	.byte	0x03, 0x1b
        /*007e*/ 	.short	0x00ff


	//----- nvinfo : EIATTR_NUM_BARRIERS
	.align		4
        /*0080*/ 	.byte	0x02, 0x4c
        /*0082*/ 	.byte	0x01
	.zero		1


	//----- nvinfo : EIATTR_MERCURY_ISA_VERSION
	.align		4
        /*0084*/ 	.byte	0x03, 0x5f
        /*0086*/ 	.short	0x0101


	//----- nvinfo : EIATTR_VRC_CTA_INIT_COUNT
	.align		4
        /*0088*/ 	.byte	0x02, 0x4a
	.zero		1
	.zero		1


	//----- nvinfo : EIATTR_EXIT_INSTR_OFFSETS
	.align		4
        /*008c*/ 	.byte	0x04, 0x1c
        /*008e*/ 	.short	(.L_213 - .L_212)


	//   ....[0]....
.L_212:
        /*0090*/ 	.word	0x000002e0


	//   ....[1]....
        /*0094*/ 	.word	0x000003e0


	//----- nvinfo : EIATTR_CRS_STACK_SIZE
	.align		4
.L_213:
        /*0098*/ 	.byte	0x04, 0x1e
        /*009a*/ 	.short	(.L_215 - .L_214)
.L_214:
        /*009c*/ 	.word	0x00000000


	//----- nvinfo : EIATTR_CBANK_PARAM_SIZE
	.align		4
.L_215:
        /*00a0*/ 	.byte	0x03, 0x19
        /*00a2*/ 	.short	0x0030


	//----- nvinfo : EIATTR_PARAM_CBANK
	.align		4
        /*00a4*/ 	.byte	0x04, 0x0a
        /*00a6*/ 	.short	(.L_217 - .L_216)
	.align		4
.L_216:
        /*00a8*/ 	.word	index@(.nv.constant0._Z19get_min_intrablock3PKfPKiiiiPfPi)
        /*00ac*/ 	.short	0x0380
        /*00ae*/ 	.short	0x0030


	//----- nvinfo : EIATTR_SW_WAR
	.align		4
.L_217:
        /*00b0*/ 	.byte	0x04, 0x36
        /*00b2*/ 	.short	(.L_219 - .L_218)
.L_218:
        /*00b4*/ 	.word	0x00000008
.L_219:


//--------------------- .nv.info._Z6cdist3PKfiS0_iiiiiPfPi --------------------------
	.section	.nv.info._Z6cdist3PKfiS0_iiiiiPfPi,"",@"SHT_CUDA_INFO"
	.sectionflags	@""
	.align	4


	//----- nvinfo : EIATTR_CUDA_API_VERSION
	.align		4
        /*0000*/ 	.byte	0x04, 0x37
        /*0002*/ 	.short	(.L_221 - .L_220)
.L_220:
        /*0004*/ 	.word	0x00000082


	//----- nvinfo : EIATTR_KPARAM_INFO
	.align		4
.L_221:
        /*0008*/ 	.byte	0x04, 0x17
        /*000a*/ 	.short	(.L_223 - .L_222)
.L_222:
        /*000c*/ 	.word	0x00000000
        /*0010*/ 	.short	0x0009
        /*0012*/ 	.short	0x0038
        /*0014*/ 	.byte	0x00, 0xf5, 0x21, 0x00


	//----- nvinfo : EIATTR_KPARAM_INFO
	.align		4
.L_223:
        /*0018*/ 	.byte	0x04, 0x17
        /*001a*/ 	.short	(.L_225 - .L_224)
.L_224:
        /*001c*/ 	.word	0x00000000
        /*0020*/ 	.short	0x0008
        /*0022*/ 	.short	0x0030
        /*0024*/ 	.byte	0x00, 0xf5, 0x21, 0x00


	//----- nvinfo : EIATTR_KPARAM_INFO
	.align		4
.L_225:
        /*0028*/ 	.byte	0x04, 0x17
        /*002a*/ 	.short	(.L_227 - .L_226)
.L_226:
        /*002c*/ 	.word	0x00000000
        /*0030*/ 	.short	0x0007
        /*0032*/ 	.short	0x0028
        /*0034*/ 	.byte	0x00, 0xf0, 0x11, 0x00


	//----- nvinfo : EIATTR_KPARAM_INFO
	.align		4
.L_227:
        /*0038*/ 	.byte	0x04, 0x17
        /*003a*/ 	.short	(.L_229 - .L_228)
.L_228:
        /*003c*/ 	.word	0x00000000
        /*0040*/ 	.short	0x0006
        /*0042*/ 	.short	0x0024
        /*0044*/ 	.byte	0x00, 0xf0, 0x11, 0x00


	//----- nvinfo : EIATTR_KPARAM_INFO
	.align		4
.L_229:
        /*0048*/ 	.byte	0x04, 0x17
        /*004a*/ 	.short	(.L_231 - .L_230)
.L_230:
        /*004c*/ 	.word	0x00000000
        /*0050*/ 	.short	0x0005
        /*0052*/ 	.short	0x0020
        /*0054*/ 	.byte	0x00, 0xf0, 0x11, 0x00


	//----- nvinfo : EIATTR_KPARAM_INFO
	.align		4
.L_231:
        /*0058*/ 	.byte	0x04, 0x17
        /*005a*/ 	.short	(.L_233 - .L_232)
.L_232:
        /*005c*/ 	.word	0x00000000
        /*0060*/ 	.short	0x0004
        /*0062*/ 	.short	0x001c
        /*0064*/ 	.byte	0x00, 0xf0, 0x11, 0x00


	//----- nvinfo : EIATTR_KPARAM_INFO
	.align		4
.L_233:
        /*0068*/ 	.byte	0x04, 0x17
        /*006a*/ 	.short	(.L_235 - .L_234)
.L_234:
        /*006c*/ 	.word	0x00000000
        /*0070*/ 	.short	0x0003
        /*0072*/ 	.short	0x0018
        /*0074*/ 	.byte	0x00, 0xf0, 0x11, 0x00


	//----- nvinfo : EIATTR_KPARAM_INFO
	.align		4
.L_235:
        /*0078*/ 	.byte	0x04, 0x17
        /*007a*/ 	.short	(.L_237 - .L_236)
.L_236:
        /*007c*/ 	.word	0x00000000
        /*0080*/ 	.short	0x0002
        /*0082*/ 	.short	0x0010
        /*0084*/ 	.byte	0x00, 0xf5, 0x21, 0x00


	//----- nvinfo : EIATTR_KPARAM_INFO
	.align		4
.L_237:
        /*0088*/ 	.byte	0x04, 0x17
        /*008a*/ 	.short	(.L_239 - .L_238)
.L_238:
        /*008c*/ 	.word	0x00000000
        /*0090*/ 	.short	0x0001
        /*0092*/ 	.short	0x0008
        /*0094*/ 	.byte	0x00, 0xf0, 0x11, 0x00


	//----- nvinfo : EIATTR_KPARAM_INFO
	.align		4
.L_239:
        /*0098*/ 	.byte	0x04, 0x17
        /*009a*/ 	.short	(.L_241 - .L_240)
.L_240:
        /*009c*/ 	.word	0x00000000
        /*00a0*/ 	.short	0x0000
        /*00a2*/ 	.short	0x0000
        /*00a4*/ 	.byte	0x00, 0xf5, 0x21, 0x00


	//----- nvinfo : EIATTR_SPARSE_MMA_MASK
	.align		4
.L_241:
        /*00a8*/ 	.byte	0x03, 0x50
        /*00aa*/ 	.short	0x0000


	//----- nvinfo : EIATTR_MAXREG_COUNT
	.align		4
        /*00ac*/ 	.byte	0x03, 0x1b
        /*00ae*/ 	.short	0x00ff


	//----- nvinfo : EIATTR_NUM_BARRIERS
	.align		4
        /*00b0*/ 	.byte	0x02, 0x4c
        /*00b2*/ 	.byte	0x01
	.zero		1


	//----- nvinfo : EIATTR_MERCURY_ISA_VERSION
	.align		4
        /*00b4*/ 	.byte	0x03, 0x5f
        /*00b6*/ 	.short	0x0101


	//----- nvinfo : EIATTR_VRC_CTA_INIT_COUNT
	.align		4
        /*00b8*/ 	.byte	0x02, 0x4a
	.zero		1
	.zero		1


	//----- nvinfo : EIATTR_EXIT_INSTR_OFFSETS
	.align		4
        /*00bc*/ 	.byte	0x04, 0x1c
        /*00be*/ 	.short	(.L_243 - .L_242)


	//   ....[0]....
.L_242:
        /*00c0*/ 	.word	0x00000030


	//   ....[1]....
        /*00c4*/ 	.word	0x000009c0


	//----- nvinfo : EIATTR_CRS_STACK_SIZE
	.align		4
.L_243:
        /*00c8*/ 	.byte	0x04, 0x1e
        /*00ca*/ 	.short	(.L_245 - .L_244)
.L_244:
        /*00cc*/ 	.word	0x00000000


	//----- nvinfo : EIATTR_CBANK_PARAM_SIZE
	.align		4
.L_245:
        /*00d0*/ 	.byte	0x03, 0x19
        /*00d2*/ 	.short	0x0040


	//----- nvinfo : EIATTR_PARAM_CBANK
	.align		4
        /*00d4*/ 	.byte	0x04, 0x0a
        /*00d6*/ 	.short	(.L_247 - .L_246)
	.align		4
.L_246:
        /*00d8*/ 	.word	index@(.nv.constant0._Z6cdist3PKfiS0_iiiiiPfPi)
        /*00dc*/ 	.short	0x0380
        /*00de*/ 	.short	0x0040


	//----- nvinfo : EIATTR_SW_WAR
	.align		4
.L_247:
        /*00e0*/ 	.byte	0x04, 0x36
        /*00e2*/ 	.short	(.L_249 - .L_248)
.L_248:
        /*00e4*/ 	.word	0x00000008
.L_249:


//--------------------- .nv.callgraph             --------------------------
	.section	.nv.callgraph,"",@"SHT_CUDA_CALLGRAPH"
	.align	4
	.sectionentsize	8
	.align		4
        /*0000*/ 	.word	0x00000000
	.align		4
        /*0004*/ 	.word	0xffffffff
	.align		4
        /*0008*/ 	.word	0x00000000
	.align		4
        /*000c*/ 	.word	0xfffffffe
	.align		4
        /*0010*/ 	.word	0x00000000
	.align		4
        /*0014*/ 	.word	0xfffffffd
	.align		4
        /*0018*/ 	.word	0x00000000
	.align		4
        /*001c*/ 	.word	0xfffffffc


//--------------------- .text._Z25gpu_custom_insertion_sortPfPiiiiiiS_S0_ --------------------------
	.section	.text._Z25gpu_custom_insertion_sortPfPiiiiiiS_S0_,"ax",@progbits
	.align	128
        .global         _Z25gpu_custom_insertion_sortPfPiiiiiiS_S0_
        .type           _Z25gpu_custom_insertion_sortPfPiiiiiiS_S0_,@function
        .size           _Z25gpu_custom_insertion_sortPfPiiiiiiS_S0_,(.L_x_79 - _Z25gpu_custom_insertion_sortPfPiiiiiiS_S0_)
        .other          _Z25gpu_custom_insertion_sortPfPiiiiiiS_S0_,@"STO_CUDA_ENTRY STV_DEFAULT"
_Z25gpu_custom_insertion_sortPfPiiiiiiS_S0_:
.text._Z25gpu_custom_insertion_sortPfPiiiiiiS_S0_:
[----:B------:R-:W-:Y:S01]  /*0000*/  LDC R1, c[0x0][0x37c] ;  /* 0x0000df00ff017b82 */ /* 0x000fe20000000800 */
[----:B------:R-:W0:Y:S07]  /*0010*/  S2R R6, SR_TID.X ;  /* 0x0000000000067919 */ /* 0x000e2e0000002100 */
[----:B------:R-:W1:Y:S01]  /*0020*/  S2UR UR4, SR_CTAID.X ;  /* 0x00000000000479c3 */ /* 0x000e620000002500 */
[----:B------:R-:W1:Y:S01]  /*0030*/  LDCU UR5, c[0x0][0x360] ;  /* 0x00006c00ff0577ac */ /* 0x000e620008000800 */
[----:B------:R-:W2:Y:S06]  /*0040*/  LDCU.64 UR8, c[0x0][0x358] ;  /* 0x00006b00ff0877ac */ /* 0x000eac0008000a00 */
[----:B------:R-:W3:Y:S01]  /*0050*/  LDC.64 R10, c[0x0][0x388] ;  /* 0x0000e200ff0a7b82 */ /* 0x000ee20000000a00 */
[----:B------:R-:W4:Y:S01]  /*0060*/  LDCU UR6, c[0x0][0x390] ;  /* 0x00007200ff0677ac */ /* 0x000f220008000800 */
[----:B-1----:R-:W-:-:S02]  /*0070*/  UIMAD UR4, UR4, UR5, URZ ;  /* 0x00000005040472a4 */ /* 0x002fc4000f8e02ff */
[----:B----4-:R-:W-:-:S04]  /*0080*/  UISETP.GE.AND UP0, UPT, UR6, 0x2, UPT ;  /* 0x000000020600788c */ /* 0x010fc8000bf06270 */
[----:B0-----:R-:W-:-:S05]  /*0090*/  IADD3 R0, PT, PT, R6, UR4, RZ ;  /* 0x0000000406007c10 */ /* 0x001fca000fffe0ff */
[----:B---3--:R-:W-:-:S05]  /*00a0*/  IMAD.WIDE R10, R0, 0x4, R10 ;  /* 0x00000004000a7825 */ /* 0x008fca00078e020a */
[----:B--2---:R0:W-:Y:S01]  /*00b0*/  STG.E desc[UR8][R10.64], RZ ;  /* 0x000000ff0a007986 */ /* 0x0041e2000c101908 */
[----:B------:R-:W-:Y:S05]  /*00c0*/  BRA.U !UP0, `(.L_x_0) ;  /* 0x0000000d08087547 */ /* 0x000fea000b800000 */
[----:B------:R-:W1:Y:S01]  /*00d0*/  LDC R2, c[0x0][0x394] ;  /* 0x0000e500ff027b82 */ /* 0x000e620000000800 */
[----:B------:R-:W2:Y:S07]  /*00e0*/  LDCU UR5, c[0x0][0x398] ;  /* 0x00007300ff0577ac */ /* 0x000eae0008000800 */
[----:B------:R-:W3:Y:S01]  /*00f0*/  LDC.64 R4, c[0x0][0x380] ;  /* 0x0000e000ff047b82 */ /* 0x000ee20000000a00 */
[----:B--2---:R-:W-:Y:S02]  /*0100*/  MOV R19, UR5 ;  /* 0x0000000500137c02 */ /* 0x004fe40008000f00 */
[----:B-1----:R-:W-:-:S02]  /*0110*/  ISETP.GE.AND P0, PT, R2, 0x2, PT ;  /* 0x000000020200780c */ /* 0x002fc40003f06270 */
[----:B------:R-:W-:-:S05]  /*0120*/  IADD3 R7, PT, PT, R2, -0x1, RZ ;  /* 0xffffffff02077810 */ /* 0x000fca0007ffe0ff */
[----:B------:R-:W-:-:S04]  /*0130*/  IMAD R3, R7, R19, R0 ;  /* 0x0000001307037224 */ /* 0x000fc800078e0200 */
[----:B---3--:R-:W-:Y:S02]  /*0140*/  IMAD.WIDE R2, R3, 0x4, R4 ;  /* 0x0000000403027825 */ /* 0x008fe400078e0204 */
[----:B------:R-:W-:Y:S05]  /*0150*/  @!P0 BRA `(.L_x_1) ;  /* 0x0000000000b88947 */ /* 0x000fea0003800000 */
[----:B------:R-:W-:-:S07]  /*0160*/  HFMA2 R4, -RZ, RZ, 0, 5.9604644775390625e-08 ;  /* 0x00000001ff047431 */ /* 0x000fce00000001ff */
.L_x_8:
[----:B------:R-:W1:Y:S01]  /*0170*/  LDC.64 R8, c[0x0][0x380] ;  /* 0x0000e000ff087b82 */ /* 0x000e620000000a00 */
[----:B------:R-:W2:Y:S02]  /*0180*/  LDCU UR5, c[0x0][0x398] ;  /* 0x00007300ff0577ac */ /* 0x000ea40008000800 */
[----:B--2---:R-:W-:Y:S01]  /*0190*/  IMAD R5, R4, UR5, R0 ;  /* 0x0000000504057c24 */ /* 0x004fe2000f8e0200 */
[----:B------:R-:W2:Y:S03]  /*01a0*/  LDCU UR5, c[0x0][0x394] ;  /* 0x00007280ff0577ac */ /* 0x000ea60008000800 */
[----:B-1----:R-:W-:-:S05]  /*01b0*/  IMAD.WIDE R8, R5, 0x4, R8 ;  /* 0x0000000405087825 */ /* 0x002fca00078e0208 */
[----:B------:R1:W5:Y:S01]  /*01c0*/  LDG.E R5, desc[UR8][R8.64] ;  /* 0x0000000808057981 */ /* 0x000362000c1e1900 */
[----:B------:R-:W-:Y:S01]  /*01d0*/  BSSY.RECONVERGENT B0, `(.L_x_2) ;  /* 0x0000021000007945 */ /* 0x000fe20003800200 */
[----:B--2---:R-:W-:-:S13]  /*01e0*/  ISETP.GE.AND P0, PT, R4, UR5, PT ;  /* 0x0000000504007c0c */ /* 0x004fda000bf06270 */
[----:B-1----:R-:W-:Y:S05]  /*01f0*/  @!P0 BRA `(.L_x_3) ;  /* 0x00000000000c8947 */ /* 0x002fea0003800000 */
[----:B------:R-:W2:Y:S02]  /*0200*/  LDG.E R8, desc[UR8][R2.64] ;  /* 0x0000000802087981 */ /* 0x000ea4000c1e1900 */
[----:B--2--5:R-:W-:-:S13]  /*0210*/  FSETP.GE.AND P0, PT, R5, R8, PT ;  /* 0x000000080500720b */ /* 0x024fda0003f06000 */
[----:B------:R-:W-:Y:S05]  /*0220*/  @P0 BRA `(.L_x_4) ;  /* 0x00000000006c0947 */ /* 0x000fea0003800000 */
.L_x_3:
[----:B------:R-:W1:Y:S01]  /*0230*/  LDC R23, c[0x0][0x398] ;  /* 0x0000e600ff177b82 */ /* 0x000e620000000800 */
[----:B------:R-:W-:Y:S01]  /*0240*/  BSSY.RECONVERGENT B1, `(.L_x_5) ;  /* 0x0000013000017945 */ /* 0x000fe20003800200 */
[----:B------:R-:W-:-:S06]  /*0250*/  VIMNMX R18, PT, PT, R7, R4, PT ;  /* 0x0000000407127248 */ /* 0x000fcc0003fe0100 */
[----:B------:R-:W2:Y:S02]  /*0260*/  LDC.64 R8, c[0x0][0x380] ;  /* 0x0000e000ff087b82 */ /* 0x000ea40000000a00 */
.L_x_7:
[----:B------:R-:W-:-:S05]  /*0270*/  IADD3 R20, PT, PT, R18, -0x1, RZ ;  /* 0xffffffff12147810 */ /* 0x000fca0007ffe0ff */
[----:B-1----:R-:W-:-:S05]  /*0280*/  IMAD R15, R20, R23, RZ ;  /* 0x00000017140f7224 */ /* 0x002fca00078e02ff */
[----:B---3--:R-:W-:-:S05]  /*0290*/  IADD3 R13, PT, PT, R0, R15, RZ ;  /* 0x0000000f000d7210 */ /* 0x008fca0007ffe0ff */
[----:B--2---:R-:W-:-:S05]  /*02a0*/  IMAD.WIDE R12, R13, 0x4, R8 ;  /* 0x000000040d0c7825 */ /* 0x004fca00078e0208 */
[----:B------:R-:W2:Y:S02]  /*02b0*/  LDG.E R21, desc[UR8][R12.64] ;  /* 0x000000080c157981 */ /* 0x000ea4000c1e1900 */
[----:B--2--5:R-:W-:-:S13]  /*02c0*/  FSETP.GT.AND P0, PT, R21, R5, PT ;  /* 0x000000051500720b */ /* 0x024fda0003f04000 */
[----:B------:R-:W-:Y:S05]  /*02d0*/  @!P0 BRA `(.L_x_6) ;  /* 0x0000000000248947 */ /* 0x000fea0003800000 */
[----:B------:R-:W-:-:S04]  /*02e0*/  IMAD.WIDE R12, R23, 0x4, R12 ;  /* 0x00000004170c7825 */ /* 0x000fc800078e020c */
[----:B------:R-:W-:Y:S01]  /*02f0*/  IMAD.WIDE R14, R15, 0x4, R10 ;  /* 0x000000040f0e7825 */ /* 0x000fe200078e020a */
[----:B------:R3:W-:Y:S04]  /*0300*/  STG.E desc[UR8][R12.64], R21 ;  /* 0x000000150c007986 */ /* 0x0007e8000c101908 */
[----:B------:R-:W2:Y:S01]  /*0310*/  LDG.E R19, desc[UR8][R14.64] ;  /* 0x000000080e137981 */ /* 0x000ea2000c1e1900 */
[----:B------:R-:W-:Y:S01]  /*0320*/  IMAD.WIDE R16, R23, 0x4, R14 ;  /* 0x0000000417107825 */ /* 0x000fe200078e020e */
[----:B------:R-:W-:Y:S02]  /*0330*/  ISETP.GT.AND P0, PT, R18, 0x1, PT ;  /* 0x000000011200780c */ /* 0x000fe40003f04270 */
[----:B------:R-:W-:Y:S02]  /*0340*/  MOV R18, R20 ;  /* 0x0000001400127202 */ /* 0x000fe40000000f00 */
[----:B--2---:R3:W-:Y:S09]  /*0350*/  STG.E desc[UR8][R16.64], R19 ;  /* 0x0000001310007986 */ /* 0x0047f2000c101908 */
[----:B------:R-:W-:Y:S05]  /*0360*/  @P0 BRA `(.L_x_7) ;  /* 0xfffffffc00c00947 */ /* 0x000fea000383ffff */
.L_x_6:
[----:B------:R-:W-:Y:S05]  /*0370*/  BSYNC.RECONVERGENT B1 ;  /* 0x0000000000017941 */ /* 0x000fea0003800200 */
.L_x_5:
[----:B---3--:R-:W-:-:S05]  /*0380*/  IMAD R13, R18, R23, RZ ;  /* 0x00000017120d7224 */ /* 0x008fca00078e02ff */
[----:B------:R-:W-:Y:S01]  /*0390*/  IADD3 R15, PT, PT, R0, R13, RZ ;  /* 0x0000000d000f7210 */ /* 0x000fe20007ffe0ff */
[----:B------:R-:W-:-:S04]  /*03a0*/  IMAD.WIDE R12, R13, 0x4, R10 ;  /* 0x000000040d0c7825 */ /* 0x000fc800078e020a */
[----:B------:R-:W-:-:S05]  /*03b0*/  IMAD.WIDE R8, R15, 0x4, R8 ;  /* 0x000000040f087825 */ /* 0x000fca00078e0208 */
[----:B------:R1:W-:Y:S04]  /*03c0*/  STG.E desc[UR8][R8.64], R5 ;  /* 0x0000000508007986 */ /* 0x0003e8000c101908 */
[----:B------:R1:W-:Y:S02]  /*03d0*/  STG.E desc[UR8][R12.64], R4 ;  /* 0x000000040c007986 */ /* 0x0003e4000c101908 */
.L_x_4:
[----:B------:R-:W-:Y:S05]  /*03e0*/  BSYNC.RECONVERGENT B0 ;  /* 0x0000000000007941 */ /* 0x000fea0003800200 */
.L_x_2:
[----:B------:R-:W2:Y:S01]  /*03f0*/  LDCU UR5, c[0x0][0x390] ;  /* 0x00007200ff0577ac */ /* 0x000ea20008000800 */
[----:B-1----:R-:W-:-:S04]  /*0400*/  IADD3 R4, PT, PT, R4, 0x1, RZ ;  /* 0x0000000104047810 */ /* 0x002fc80007ffe0ff */
[----:B--2---:R-:W-:-:S13]  /*0410*/  ISETP.NE.AND P0, PT, R4, UR5, PT ;  /* 0x0000000504007c0c */ /* 0x004fda000bf05270 */
[----:B------:R-:W-:Y:S05]  /*0420*/  @!P0 BRA `(.L_x_0) ;  /* 0x0000000800308947 */ /* 0x000fea0003800000 */
[----:B------:R-:W-:Y:S05]  /*0430*/  BRA `(.L_x_8) ;  /* 0xfffffffc004c7947 */ /* 0x000fea000383ffff */
.L_x_1:
[----:B------:R-:W-:Y:S01]  /*0440*/  UIADD3 UR5, UPT, UPT, UR6, -0x1, URZ ;  /* 0xffffffff06057890 */ /* 0x000fe2000fffe0ff */
[----:B------:R-:W-:Y:S01]  /*0450*/  HFMA2 R18, -RZ, RZ, 0, 5.9604644775390625e-08 ;  /* 0x00000001ff127431 */ /* 0x000fe200000001ff */
[----:B------:R-:W-:Y:S02]  /*0460*/  UIADD3 UR6, UPT, UPT, UR6, -0x2, URZ ;  /* 0xfffffffe06067890 */ /* 0x000fe4000fffe0ff */
[----:B------:R-:W-:Y:S02]  /*0470*/  ULOP3.LUT UR7, UR5, 0x3, URZ, 0xc0, !UPT ;  /* 0x0000000305077892 */ /* 0x000fe4000f8ec0ff */
[----:B------:R-:W-:-:S09]  /*0480*/  UISETP.GE.U32.AND UP0, UPT, UR6, 0x3, UPT ;  /* 0x000000030600788c */ /* 0x000fd2000bf06070 */
[----:B------:R-:W-:Y:S05]  /*0490*/  BRA.U !UP0, `(.L_x_9) ;  /* 0x0000000508bc7547 */ /* 0x000fea000b800000 */
[----:B------:R-:W-:Y:S01]  /*04a0*/  IADD3 R8, PT, PT, R19, UR4, R6 ;  /* 0x0000000413087c10 */ /* 0x000fe2000fffe006 */
[----:B------:R-:W2:Y:S04]  /*04b0*/  LDG.E R9, desc[UR8][R2.64] ;  /* 0x0000000802097981 */ /* 0x000ea8000c1e1900 */
[----:B------:R-:W-:-:S05]  /*04c0*/  IMAD.WIDE R14, R8, 0x4, R4 ;  /* 0x00000004080e7825 */ /* 0x000fca00078e0204 */
[----:B------:R-:W2:Y:S02]  /*04d0*/  LDG.E R18, desc[UR8][R14.64] ;  /* 0x000000080e127981 */ /* 0x000ea4000c1e1900 */
[----:B--2---:R-:W-:-:S13]  /*04e0*/  FSETP.GE.AND P0, PT, R18, R9, PT ;  /* 0x000000091200720b */ /* 0x004fda0003f06000 */
[----:B------:R-:W-:-:S05]  /*04f0*/  @!P0 VIMNMX R12, PT, PT, R7, 0x1, PT ;  /* 0x00000001070c8848 */ /* 0x000fca0003fe0100 */
[----:B------:R-:W-:-:S05]  /*0500*/  @!P0 IMAD R23, R12, R19, RZ ;  /* 0x000000130c178224 */ /* 0x000fca00078e02ff */
[----:B------:R-:W-:Y:S01]  /*0510*/  @!P0 IADD3 R17, PT, PT, R0, R23, RZ ;  /* 0x0000001700118210 */ /* 0x000fe20007ffe0ff */
[----:B------:R-:W-:Y:S01]  /*0520*/  @!P0 IMAD.WIDE R22, R23, 0x4, R10 ;  /* 0x0000000417168825 */ /* 0x000fe200078e020a */
[----:B------:R-:W-:-:S03]  /*0530*/  @!P0 MOV R27, 0x1 ;  /* 0x00000001001b8802 */ /* 0x000fc60000000f00 */
[----:B------:R-:W-:-:S04]  /*0540*/  @!P0 IMAD.WIDE R16, R17, 0x4, R4 ;  /* 0x0000000411108825 */ /* 0x000fc800078e0204 */
[----:B------:R-:W-:Y:S01]  /*0550*/  IMAD.WIDE R12, R19, 0x4, R14 ;  /* 0x00000004130c7825 */ /* 0x000fe200078e020e */
[----:B------:R1:W-:Y:S04]  /*0560*/  @!P0 STG.E desc[UR8][R16.64], R18 ;  /* 0x0000001210008986 */ /* 0x0003e8000c101908 */
[----:B------:R-:W-:Y:S04]  /*0570*/  @!P0 STG.E desc[UR8][R22.64], R27 ;  /* 0x0000001b16008986 */ /* 0x000fe8000c101908 */
[----:B------:R-:W2:Y:S04]  /*0580*/  @!P0 LDG.E R9, desc[UR8][R2.64] ;  /* 0x0000000802098981 */ /* 0x000ea8000c1e1900 */
        /* <DEDUP_REMOVED lines=8> */
[C---:B------:R-:W-:Y:S01]  /*0610*/  IMAD.WIDE R14, R19.reuse, 0x4, R12 ;  /* 0x00000004130e7825 */ /* 0x040fe200078e020c */
[----:B------:R2:W-:Y:S04]  /*0620*/  @!P0 STG.E desc[UR8][R20.64], R26 ;  /* 0x0000001a14008986 */ /* 0x0005e8000c101908 */
[----:B------:R-:W-:Y:S04]  /*0630*/  @!P0 STG.E desc[UR8][R24.64], R29 ;  /* 0x0000001d18008986 */ /* 0x000fe8000c101908 */
[----:B------:R-:W3:Y:S04]  /*0640*/  @!P0 LDG.E R9, desc[UR8][R2.64] ;  /* 0x0000000802098981 */ /* 0x000ee8000c1e1900 */
[----:B-1----:R-:W3:Y:S01]  /*0650*/  LDG.E R18, desc[UR8][R14.64] ;  /* 0x000000080e127981 */ /* 0x002ee2000c1e1900 */
[----:B--2---:R-:W-:Y:S01]  /*0660*/  IMAD.WIDE R20, R19, 0x4, R14 ;  /* 0x0000000413147825 */ /* 0x004fe200078e020e */
[----:B---3--:R-:W-:-:S13]  /*0670*/  FSETP.GE.AND P0, PT, R18, R9, PT ;  /* 0x000000091200720b */ /* 0x008fda0003f06000 */
[----:B------:R-:W-:-:S05]  /*0680*/  @!P0 VIMNMX R12, PT, PT, R7, 0x3, PT ;  /* 0x00000003070c8848 */ /* 0x000fca0003fe0100 */
[----:B------:R-:W-:-:S05]  /*0690*/  @!P0 IMAD R17, R12, R19, RZ ;  /* 0x000000130c118224 */ /* 0x000fca00078e02ff */
[----:B------:R-:W-:Y:S01]  /*06a0*/  @!P0 IADD3 R13, PT, PT, R0, R17, RZ ;  /* 0x00000011000d8210 */ /* 0x000fe20007ffe0ff */
[----:B------:R-:W-:Y:S01]  /*06b0*/  @!P0 IMAD.WIDE R16, R17, 0x4, R10 ;  /* 0x0000000411108825 */ /* 0x000fe200078e020a */
[----:B------:R-:W-:-:S03]  /*06c0*/  @!P0 MOV R23, 0x3 ;  /* 0x0000000300178802 */ /* 0x000fc60000000f00 */
[----:B------:R-:W-:-:S05]  /*06d0*/  @!P0 IMAD.WIDE R12, R13, 0x4, R4 ;  /* 0x000000040d0c8825 */ /* 0x000fca00078e0204 */
[----:B------:R1:W-:Y:S04]  /*06e0*/  @!P0 STG.E desc[UR8][R12.64], R18 ;  /* 0x000000120c008986 */ /* 0x0003e8000c101908 */
[----:B------:R2:W-:Y:S04]  /*06f0*/  @!P0 STG.E desc[UR8][R16.64], R23 ;  /* 0x0000001710008986 */ /* 0x0005e8000c101908 */
[----:B------:R-:W3:Y:S04]  /*0700*/  LDG.E R20, desc[UR8][R20.64] ;  /* 0x0000000814147981 */ /* 0x000ee8000c1e1900 */
[----:B------:R-:W3:Y:S01]  /*0710*/  @!P0 LDG.E R9, desc[UR8][R2.64] ;  /* 0x0000000802098981 */ /* 0x000ee2000c1e1900 */
[----:B------:R-:W-:-:S04]  /*0720*/  ULOP3.LUT UR5, UR5, 0xfffffffc, URZ, 0xc0, !UPT ;  /* 0xfffffffc05057892 */ /* 0x000fc8000f8ec0ff */
[----:B------:R-:W-:-:S04]  /*0730*/  UIADD3 UR5, UPT, UPT, -UR5, 0x4, URZ ;  /* 0x0000000405057890 */ /* 0x000fc8000fffe1ff */
[----:B------:R-:W-:Y:S01]  /*0740*/  UISETP.NE.AND UP0, UPT, UR5, URZ, UPT ;  /* 0x000000ff0500728c */ /* 0x000fe2000bf05270 */
[----:B-1----:R-:W-:Y:S02]  /*0750*/  MOV R18, 0x6 ;  /* 0x0000000600127802 */ /* 0x002fe40000000f00 */
[----:B------:R-:W-:Y:S02]  /*0760*/  LEA R8, R19, R8, 0x2 ;  /* 0x0000000813087211 */ /* 0x000fe400078e10ff */
        /* <DEDUP_REMOVED lines=8> */
[----:B------:R2:W-:Y:S01]  /*07f0*/  @!P0 STG.E desc[UR8][R14.64], R25 ;  /* 0x000000190e008986 */ /* 0x0005e2000c101908 */
[----:B------:R-:W-:Y:S05]  /*0800*/  BRA.U !UP0, `(.L_x_10) ;  /* 0x0000000108dc7547 */ /* 0x000fea000b800000 */
[----:B------:R-:W1:Y:S01]  /*0810*/  LDC R19, c[0x0][0x398] ;  /* 0x0000e600ff137b82 */ /* 0x000e620000000800 */
[----:B--2---:R-:W-:-:S07]  /*0820*/  MOV R20, R8 ;  /* 0x0000000800147202 */ /* 0x004fce0000000f00 */
[----:B------:R-:W2:Y:S02]  /*0830*/  LDC.64 R4, c[0x0][0x380] ;  /* 0x0000e000ff047b82 */ /* 0x000ea40000000a00 */
.L_x_11:
[----:B--2-4-:R-:W-:Y:S01]  /*0840*/  IMAD.WIDE R8, R20, 0x4, R4 ;  /* 0x0000000414087825 */ /* 0x014fe200078e0204 */
[----:B------:R-:W2:Y:S04]  /*0850*/  LDG.E R21, desc[UR8][R2.64] ;  /* 0x0000000802157981 */ /* 0x000ea8000c1e1900 */
[----:B------:R-:W2:Y:S01]  /*0860*/  LDG.E R27, desc[UR8][R8.64] ;  /* 0x00000008081b7981 */ /* 0x000ea2000c1e1900 */
[----:B-1----:R-:W-:Y:S01]  /*0870*/  IMAD.WIDE R16, R19, 0x4, R8 ;  /* 0x0000000413107825 */ /* 0x002fe200078e0208 */
[----:B--2---:R-:W-:-:S13]  /*0880*/  FSETP.GE.AND P0, PT, R27, R21, PT ;  /* 0x000000151b00720b */ /* 0x004fda0003f06000 */
[----:B------:R-:W-:-:S04]  /*0890*/  @!P0 IADD3 R26, PT, PT, R18, -0x1, RZ ;  /* 0xffffffff121a8810 */ /* 0x000fc80007ffe0ff */
[----:B------:R-:W-:-:S05]  /*08a0*/  @!P0 VIMNMX R12, PT, PT, R7, R26, PT ;  /* 0x0000001a070c8248 */ /* 0x000fca0003fe0100 */
[----:B------:R-:W-:-:S05]  /*08b0*/  @!P0 IMAD R25, R12, R19, RZ ;  /* 0x000000130c198224 */ /* 0x000fca00078e02ff */
[----:B------:R-:W-:Y:S01]  /*08c0*/  @!P0 IADD3 R23, PT, PT, R0, R25, RZ ;  /* 0x0000001900178210 */ /* 0x000fe20007ffe0ff */
[----:B------:R-:W-:-:S04]  /*08d0*/  @!P0 IMAD.WIDE R24, R25, 0x4, R10 ;  /* 0x0000000419188825 */ /* 0x000fc800078e020a */
[----:B------:R-:W-:-:S05]  /*08e0*/  @!P0 IMAD.WIDE R22, R23, 0x4, R4 ;  /* 0x0000000417168825 */ /* 0x000fca00078e0204 */
[----:B------:R-:W-:Y:S04]  /*08f0*/  @!P0 STG.E desc[UR8][R22.64], R27 ;  /* 0x0000001b16008986 */ /* 0x000fe8000c101908 */
[----:B------:R1:W-:Y:S04]  /*0900*/  @!P0 STG.E desc[UR8][R24.64], R26 ;  /* 0x0000001a18008986 */ /* 0x0003e8000c101908 */
[----:B------:R-:W2:Y:S04]  /*0910*/  @!P0 LDG.E R21, desc[UR8][R2.64] ;  /* 0x0000000802158981 */ /* 0x000ea8000c1e1900 */
[----:B------:R-:W2:Y:S01]  /*0920*/  LDG.E R28, desc[UR8][R16.64] ;  /* 0x00000008101c7981 */ /* 0x000ea2000c1e1900 */
[----:B------:R-:W-:Y:S01]  /*0930*/  IMAD.WIDE R14, R19, 0x4, R16 ;  /* 0x00000004130e7825 */ /* 0x000fe200078e0210 */
[----:B--2---:R-:W-:-:S13]  /*0940*/  FSETP.GE.AND P0, PT, R28, R21, PT ;  /* 0x000000151c00720b */ /* 0x004fda0003f06000 */
[----:B------:R-:W-:-:S05]  /*0950*/  @!P0 VIMNMX R8, PT, PT, R7, R18, PT ;  /* 0x0000001207088248 */ /* 0x000fca0003fe0100 */
[----:B------:R-:W-:-:S05]  /*0960*/  @!P0 IMAD R13, R8, R19, RZ ;  /* 0x00000013080d8224 */ /* 0x000fca00078e02ff */
[----:B------:R-:W-:Y:S01]  /*0970*/  @!P0 IADD3 R9, PT, PT, R0, R13, RZ ;  /* 0x0000000d00098210 */ /* 0x000fe20007ffe0ff */
[----:B------:R-:W-:-:S04]  /*0980*/  @!P0 IMAD.WIDE R12, R13, 0x4, R10 ;  /* 0x000000040d0c8825 */ /* 0x000fc800078e020a */
[----:B------:R-:W-:-:S05]  /*0990*/  @!P0 IMAD.WIDE R8, R9, 0x4, R4 ;  /* 0x0000000409088825 */ /* 0x000fca00078e0204 */
[----:B------:R2:W-:Y:S04]  /*09a0*/  @!P0 STG.E desc[UR8][R8.64], R28 ;  /* 0x0000001c08008986 */ /* 0x0005e8000c101908 */
[----:B------:R3:W-:Y:S04]  /*09b0*/  @!P0 STG.E desc[UR8][R12.64], R18 ;  /* 0x000000120c008986 */ /* 0x0007e8000c101908 */
[----:B------:R-:W4:Y:S04]  /*09c0*/  @!P0 LDG.E R21, desc[UR8][R2.64] ;  /* 0x0000000802158981 */ /* 0x000f28000c1e1900 */
[----:B-1----:R-:W4:Y:S01]  /*09d0*/  LDG.E R25, desc[UR8][R14.64] ;  /* 0x000000080e197981 */ /* 0x002f22000c1e1900 */
[----:B--2---:R-:W-:Y:S01]  /*09e0*/  IMAD.WIDE R8, R19, 0x4, R14 ;  /* 0x0000000413087825 */ /* 0x004fe200078e020e */
[----:B----4-:R-:W-:-:S13]  /*09f0*/  FSETP.GE.AND P0, PT, R25, R21, PT ;  /* 0x000000151900720b */ /* 0x010fda0003f06000 */
[----:B------:R-:W-:-:S04]  /*0a00*/  @!P0 IADD3 R24, PT, PT, R18, 0x1, RZ ;  /* 0x0000000112188810 */ /* 0x000fc80007ffe0ff */
[----:B------:R-:W-:-:S05]  /*0a10*/  @!P0 VIMNMX R16, PT, PT, R7, R24, PT ;  /* 0x0000001807108248 */ /* 0x000fca0003fe0100 */
[----:B------:R-:W-:-:S05]  /*0a20*/  @!P0 IMAD R17, R16, R19, RZ ;  /* 0x0000001310118224 */ /* 0x000fca00078e02ff */
[----:B------:R-:W-:Y:S01]  /*0a30*/  @!P0 IADD3 R23, PT, PT, R0, R17, RZ ;  /* 0x0000001100178210 */ /* 0x000fe20007ffe0ff */
[----:B------:R-:W-:-:S04]  /*0a40*/  @!P0 IMAD.WIDE R16, R17, 0x4, R10 ;  /* 0x0000000411108825 */ /* 0x000fc800078e020a */
[----:B------:R-:W-:-:S05]  /*0a50*/  @!P0 IMAD.WIDE R22, R23, 0x4, R4 ;  /* 0x0000000417168825 */ /* 0x000fca00078e0204 */
[----:B------:R4:W-:Y:S04]  /*0a60*/  @!P0 STG.E desc[UR8][R22.64], R25 ;  /* 0x0000001916008986 */ /* 0x0009e8000c101908 */
[----:B------:R4:W-:Y:S04]  /*0a70*/  @!P0 STG.E desc[UR8][R16.64], R24 ;  /* 0x0000001810008986 */ /* 0x0009e8000c101908 */
[----:B------:R-:W2:Y:S04]  /*0a80*/  LDG.E R8, desc[UR8][R8.64] ;  /* 0x0000000808087981 */ /* 0x000ea8000c1e1900 */
[----:B------:R-:W2:Y:S01]  /*0a90*/  @!P0 LDG.E R21, desc[UR8][R2.64] ;  /* 0x0000000802158981 */ /* 0x000ea2000c1e1900 */
[----:B------:R-:W-:Y:S01]  /*0aa0*/  UIADD3 UR5, UPT, UPT, UR5, 0x4, URZ ;  /* 0x0000000405057890 */ /* 0x000fe2000fffe0ff */
[----:B------:R-:W-:-:S03]  /*0ab0*/  LEA R20, R19, R20, 0x2 ;  /* 0x0000001413147211 */ /* 0x000fc600078e10ff */
[----:B------:R-:W-:Y:S01]  /*0ac0*/  UISETP.NE.AND UP0, UPT, UR5, URZ, UPT ;  /* 0x000000ff0500728c */ /* 0x000fe2000bf05270 */
[----:B--2---:R-:W-:-:S13]  /*0ad0*/  FSETP.GE.AND P0, PT, R8, R21, PT ;  /* 0x000000150800720b */ /* 0x004fda0003f06000 */
[C---:B------:R-:W-:Y:S02]  /*0ae0*/  @!P0 IADD3 R21, PT, PT, R18.reuse, 0x2, RZ ;  /* 0x0000000212158810 */ /* 0x040fe40007ffe0ff */
[----:B---3--:R-:W-:Y:S02]  /*0af0*/  IADD3 R18, PT, PT, R18, 0x4, RZ ;  /* 0x0000000412127810 */ /* 0x008fe40007ffe0ff */
[----:B------:R-:W-:-:S05]  /*0b00*/  @!P0 VIMNMX R12, PT, PT, R7, R21, PT ;  /* 0x00000015070c8248 */ /* 0x000fca0003fe0100 */
[----:B------:R-:W-:-:S05]  /*0b10*/  @!P0 IMAD R15, R12, R19, RZ ;  /* 0x000000130c0f8224 */ /* 0x000fca00078e02ff */
[----:B------:R-:W-:Y:S01]  /*0b20*/  @!P0 IADD3 R13, PT, PT, R0, R15, RZ ;  /* 0x0000000f000d8210 */ /* 0x000fe20007ffe0ff */
[----:B------:R-:W-:-:S04]  /*0b30*/  @!P0 IMAD.WIDE R14, R15, 0x4, R10 ;  /* 0x000000040f0e8825 */ /* 0x000fc800078e020a */
[----:B------:R-:W-:-:S05]  /*0b40*/  @!P0 IMAD.WIDE R12, R13, 0x4, R4 ;  /* 0x000000040d0c8825 */ /* 0x000fca00078e0204 */
[----:B------:R4:W-:Y:S04]  /*0b50*/  @!P0 STG.E desc[UR8][R12.64], R8 ;  /* 0x000000080c008986 */ /* 0x0009e8000c101908 */
[----:B------:R4:W-:Y:S01]  /*0b60*/  @!P0 STG.E desc[UR8][R14.64], R21 ;  /* 0x000000150e008986 */ /* 0x0009e2000c101908 */
[----:B------:R-:W-:Y:S05]  /*0b70*/  BRA.U UP0, `(.L_x_11) ;  /* 0xfffffffd00307547 */ /* 0x000fea000b83ffff */
.L_x_10:
[----:B------:R-:W-:-:S07]  /*0b80*/  IADD3 R18, PT, PT, R18, -0x1, RZ ;  /* 0xffffffff12127810 */ /* 0x000fce0007ffe0ff */
.L_x_9:
[----:B------:R-:W-:-:S09]  /*0b90*/  UISETP.NE.AND UP0, UPT, UR7, URZ, UPT ;  /* 0x000000ff0700728c */ /* 0x000fd2000bf05270 */
[----:B------:R-:W-:Y:S05]  /*0ba0*/  BRA.U !UP0, `(.L_x_0) ;  /* 0x0000000108507547 */ /* 0x000fea000b800000 */
[----:B--2---:R-:W1:Y:S01]  /*0bb0*/  LDC.64 R4, c[0x0][0x380] ;  /* 0x0000e000ff047b82 */ /* 0x004e620000000a00 */
[----:B------:R-:W-:Y:S01]  /*0bc0*/  IMAD R19, R18, R19, R0 ;  /* 0x0000001312137224 */ /* 0x000fe200078e0200 */
[----:B------:R-:W2:Y:S01]  /*0bd0*/  LDCU UR5, c[0x0][0x398] ;  /* 0x00007300ff0577ac */ /* 0x000ea20008000800 */
[----:B------:R-:W-:-:S12]  /*0be0*/  UIADD3 UR7, UPT, UPT, -UR7, URZ, URZ ;  /* 0x000000ff07077290 */ /* 0x000fd8000fffe1ff */
.L_x_12:
[C---:B-1--4-:R-:W-:Y:S01]  /*0bf0*/  IMAD.WIDE R8, R19.reuse, 0x4, R4 ;  /* 0x0000000413087825 */ /* 0x052fe200078e0204 */
[----:B------:R-:W3:Y:S05]  /*0c00*/  LDG.E R12, desc[UR8][R2.64] ;  /* 0x00000008020c7981 */ /* 0x000eea000c1e1900 */
[----:B------:R-:W3:Y:S01]  /*0c10*/  LDG.E R9, desc[UR8][R8.64] ;  /* 0x0000000808097981 */ /* 0x000ee2000c1e1900 */
[----:B------:R-:W-:Y:S01]  /*0c20*/  UIADD3 UR7, UPT, UPT, UR7, 0x1, URZ ;  /* 0x0000000107077890 */ /* 0x000fe2000fffe0ff */
[----:B--2---:R-:W-:-:S03]  /*0c30*/  IADD3 R19, PT, PT, R19, UR5, RZ ;  /* 0x0000000513137c10 */ /* 0x004fc6000fffe0ff */
[----:B------:R-:W-:Y:S01]  /*0c40*/  UISETP.NE.AND UP0, UPT, UR7, URZ, UPT ;  /* 0x000000ff0700728c */ /* 0x000fe2000bf05270 */
[----:B---3--:R-:W-:-:S13]  /*0c50*/  FSETP.GE.AND P0, PT, R9, R12, PT ;  /* 0x0000000c0900720b */ /* 0x008fda0003f06000 */
[----:B------:R-:W-:-:S05]  /*0c60*/  @!P0 VIMNMX R12, PT, PT, R7, R18, PT ;  /* 0x00000012070c8248 */ /* 0x000fca0003fe0100 */
[----:B------:R-:W-:-:S05]  /*0c70*/  @!P0 IMAD R15, R12, UR5, RZ ;  /* 0x000000050c0f8c24 */ /* 0x000fca000f8e02ff */
[----:B------:R-:W-:Y:S01]  /*0c80*/  @!P0 IADD3 R13, PT, PT, R0, R15, RZ ;  /* 0x0000000f000d8210 */ /* 0x000fe20007ffe0ff */
[----:B------:R-:W-:-:S04]  /*0c90*/  @!P0 IMAD.WIDE R14, R15, 0x4, R10 ;  /* 0x000000040f0e8825 */ /* 0x000fc800078e020a */
[----:B------:R-:W-:-:S05]  /*0ca0*/  @!P0 IMAD.WIDE R12, R13, 0x4, R4 ;  /* 0x000000040d0c8825 */ /* 0x000fca00078e0204 */
[----:B------:R-:W-:Y:S04]  /*0cb0*/  @!P0 STG.E desc[UR8][R12.64], R9 ;  /* 0x000000090c008986 */ /* 0x000fe8000c101908 */
[----:B------:R1:W-:Y:S02]  /*0cc0*/  @!P0 STG.E desc[UR8][R14.64], R18 ;  /* 0x000000120e008986 */ /* 0x0003e4000c101908 */
[----:B-1----:R-:W-:Y:S01]  /*0cd0*/  IADD3 R18, PT, PT, R18, 0x1, RZ ;  /* 0x0000000112127810 */ /* 0x002fe20007ffe0ff */
[----:B------:R-:W-:Y:S06]  /*0ce0*/  BRA.U UP0, `(.L_x_12) ;  /* 0xfffffffd00c07547 */ /* 0x000fec000b83ffff */
.L_x_0:
[----:B------:R-:W1:Y:S02]  /*0cf0*/  LDC R2, c[0x0][0x394] ;  /* 0x0000e500ff027b82 */ /* 0x000e640000000800 */
[----:B-1----:R-:W-:-:S13]  /*0d00*/  ISETP.GE.AND P0, PT, R2, 0x1, PT ;  /* 0x000000010200780c */ /* 0x002fda0003f06270 */
[----:B------:R-:W-:Y:S05]  /*0d10*/  @!P0 EXIT ;  /* 0x000000000000894d */ /* 0x000fea0003800000 */
[----:B----4-:R-:W1:Y:S01]  /*0d20*/  LDC.64 R8, c[0x0][0x398] ;  /* 0x0000e600ff087b82 */ /* 0x010e620000000a00 */
[----:B------:R-:W-:Y:S01]  /*0d30*/  ISETP.GE.U32.AND P0, PT, R2, 0x8, PT ;  /* 0x000000080200780c */ /* 0x000fe20003f06070 */
[----:B--2---:R-:W-:-:S06]  /*0d40*/  HFMA2 R5, -RZ, RZ, 0, 0 ;  /* 0x00000000ff057431 */ /* 0x004fcc00000001ff */
[----:B------:R-:W2:Y:S01]  /*0d50*/  LDC R7, c[0x0][0x3a0] ;  /* 0x0000e800ff077b82 */ /* 0x000ea20000000800 */
[----:B-1----:R-:W-:Y:S01]  /*0d60*/  IMAD R3, R8, R9, RZ ;  /* 0x0000000908037224 */ /* 0x002fe200078e02ff */
[----:B--2---:R-:W-:-:S04]  /*0d70*/  IADD3 R4, PT, PT, R0, R7, RZ ;  /* 0x0000000700047210 */ /* 0x004fc80007ffe0ff */
[----:B------:R-:W-:Y:S05]  /*0d80*/  @!P0 BRA `(.L_x_13) ;  /* 0x0000000400388947 */ /* 0x000fea0003800000 */
[----:B------:R-:W-:Y:S02]  /*0d90*/  LOP3.LUT R5, R2, 0x7ffffff8, RZ, 0xc0, !PT ;  /* 0x7ffffff802057812 */ /* 0x000fe400078ec0ff */
[----:B------:R-:W-:Y:S02]  /*0da0*/  IADD3 R6, PT, PT, R7, UR4, R6 ;  /* 0x0000000407067c10 */ /* 0x000fe4000fffe006 */
[----:B------:R-:W-:Y:S02]  /*0db0*/  MOV R7, RZ ;  /* 0x000000ff00077202 */ /* 0x000fe40000000f00 */
[----:B------:R-:W-:Y:S02]  /*0dc0*/  MOV R9, R0 ;  /* 0x0000000000097202 */ /* 0x000fe40000000f00 */
[----:B------:R-:W-:-:S07]  /*0dd0*/  IADD3 R24, PT, PT, -R5, RZ, RZ ;  /* 0x000000ff05187210 */ /* 0x000fce0007ffe1ff */
.L_x_14:
[----:B-1----:R-:W1:Y:S08]  /*0de0*/  LDC.64 R20, c[0x0][0x380] ;  /* 0x0000e000ff147b82 */ /* 0x002e700000000a00 */
[----:B------:R-:W2:Y:S01]  /*0df0*/  LDC.64 R12, c[0x0][0x3a8] ;  /* 0x0000ea00ff0c7b82 */ /* 0x000ea20000000a00 */
[----:B------:R-:W-:-:S07]  /*0e00*/  IMAD.WIDE R14, R7, 0x4, R10 ;  /* 0x00000004070e7825 */ /* 0x000fce00078e020a */
[----:B------:R-:W3:Y:S01]  /*0e10*/  LDC.64 R16, c[0x0][0x3b0] ;  /* 0x0000ec00ff107b82 */ /* 0x000ee20000000a00 */
[----:B-1----:R-:W-:-:S05]  /*0e20*/  IMAD.WIDE R20, R9, 0x4, R20 ;  /* 0x0000000409147825 */ /* 0x002fca00078e0214 */
[----:B------:R-:W4:Y:S01]  /*0e30*/  LDG.E R25, desc[UR8][R20.64] ;  /* 0x0000000814197981 */ /* 0x000f22000c1e1900 */
[----:B--2---:R-:W-:-:S05]  /*0e40*/  IMAD.WIDE R12, R6, 0x4, R12 ;  /* 0x00000004060c7825 */ /* 0x004fca00078e020c */
[----:B----4-:R1:W-:Y:S04]  /*0e50*/  STG.E desc[UR8][R12.64], R25 ;  /* 0x000000190c007986 */ /* 0x0103e8000c101908 */
[----:B------:R-:W2:Y:S01]  /*0e60*/  LDG.E R29, desc[UR8][R14.64] ;  /* 0x000000080e1d7981 */ /* 0x000ea2000c1e1900 */
[----:B---3--:R-:W-:-:S04]  /*0e70*/  IMAD.WIDE R16, R6, 0x4, R16 ;  /* 0x0000000406107825 */ /* 0x008fc800078e0210 */
[----:B------:R-:W-:Y:S01]  /*0e80*/  IMAD.WIDE R18, R8, 0x4, R20 ;  /* 0x0000000408127825 */ /* 0x000fe200078e0214 */
[----:B--2---:R-:W-:Y:S04]  /*0e90*/  STG.E desc[UR8][R16.64], R29 ;  /* 0x0000001d10007986 */ /* 0x004fe8000c101908 */
[----:B------:R-:W2:Y:S01]  /*0ea0*/  LDG.E R28, desc[UR8][R18.64] ;  /* 0x00000008121c7981 */ /* 0x000ea2000c1e1900 */
[----:B------:R-:W-:-:S04]  /*0eb0*/  IMAD.WIDE R20, R3, 0x4, R12 ;  /* 0x0000000403147825 */ /* 0x000fc800078e020c */
[----:B------:R-:W-:Y:S01]  /*0ec0*/  IMAD.WIDE R22, R8, 0x4, R14 ;  /* 0x0000000408167825 */ /* 0x000fe200078e020e */
[----:B--2---:R-:W-:Y:S04]  /*0ed0*/  STG.E desc[UR8][R20.64], R28 ;  /* 0x0000001c14007986 */ /* 0x004fe8000c101908 */
[----:B-1----:R-:W2:Y:S01]  /*0ee0*/  LDG.E R25, desc[UR8][R22.64] ;  /* 0x0000000816197981 */ /* 0x002ea2000c1e1900 */
[----:B------:R-:W-:-:S04]  /*0ef0*/  IMAD.WIDE R12, R3, 0x4, R16 ;  /* 0x00000004030c7825 */ /* 0x000fc800078e0210 */
[----:B------:R-:W-:Y:S01]  /*0f00*/  IMAD.WIDE R14, R8, 0x4, R18 ;  /* 0x00000004080e7825 */ /* 0x000fe200078e0212 */
[----:B--2---:R1:W-:Y:S04]  /*0f10*/  STG.E desc[UR8][R12.64], R25 ;  /* 0x000000190c007986 */ /* 0x0043e8000c101908 */
[----:B-1----:R-:W2:Y:S01]  /*0f20*/  LDG.E R25, desc[UR8][R14.64] ;  /* 0x000000080e197981 */ /* 0x002ea2000c1e1900 */
[----:B------:R-:W-:-:S04]  /*0f30*/  IMAD.WIDE R26, R3, 0x4, R20 ;  /* 0x00000004031a7825 */ /* 0x000fc800078e0214 */
[----:B------:R-:W-:Y:S01]  /*0f40*/  IMAD.WIDE R16, R8, 0x4, R22 ;  /* 0x0000000408107825 */ /* 0x000fe200078e0216 */
[----:B--2---:R1:W-:Y:S04]  /*0f50*/  STG.E desc[UR8][R26.64], R25 ;  /* 0x000000191a007986 */ /* 0x0043e8000c101908 */
[----:B------:R-:W2:Y:S01]  /*0f60*/  LDG.E R29, desc[UR8][R16.64] ;  /* 0x00000008101d7981 */ /* 0x000ea2000c1e1900 */
[----:B------:R-:W-:-:S04]  /*0f70*/  IMAD.WIDE R18, R3, 0x4, R12 ;  /* 0x0000000403127825 */ /* 0x000fc800078e020c */
        /* <DEDUP_REMOVED lines=33> */
[----:B--2---:R1:W-:Y:S05]  /*1190*/  STG.E desc[UR8][R22.64], R29 ;  /* 0x0000001d16007986 */ /* 0x0043ea000c101908 */
[----:B------:R-:W2:Y:S01]  /*11a0*/  LDG.E R13, desc[UR8][R12.64] ;  /* 0x000000080c0d7981 */ /* 0x000ea2000c1e1900 */
[----:B------:R-:W-:-:S04]  /*11b0*/  IMAD.WIDE R14, R3, 0x4, R18 ;  /* 0x00000004030e7825 */ /* 0x000fc800078e0212 */
[----:B------:R-:W-:Y:S01]  /*11c0*/  IMAD.WIDE R26, R8, 0x4, R20 ;  /* 0x00000004081a7825 */ /* 0x000fe200078e0214 */
[----:B--2---:R1:W-:Y:S05]  /*11d0*/  STG.E desc[UR8][R14.64], R13 ;  /* 0x0000000d0e007986 */ /* 0x0043ea000c101908 */
[----:B------:R-:W2:Y:S01]  /*11e0*/  LDG.E R27, desc[UR8][R26.64] ;  /* 0x000000081a1b7981 */ /* 0x000ea2000c1e1900 */
[----:B------:R-:W-:Y:S01]  /*11f0*/  IMAD.WIDE R16, R3, 0x4, R22 ;  /* 0x0000000403107825 */ /* 0x000fe200078e0216 */
[----:B------:R-:W-:Y:S02]  /*1200*/  IADD3 R24, PT, PT, R24, 0x8, RZ ;  /* 0x0000000818187810 */ /* 0x000fe40007ffe0ff */
[----:B------:R-:W-:-:S02]  /*1210*/  LEA R7, R8, R7, 0x3 ;  /* 0x0000000708077211 */ /* 0x000fc400078e18ff */
[----:B------:R-:W-:Y:S02]  /*1220*/  ISETP.NE.AND P0, PT, R24, RZ, PT ;  /* 0x000000ff1800720c */ /* 0x000fe40003f05270 */
[----:B------:R-:W-:Y:S02]  /*1230*/  LEA R9, R8, R9, 0x3 ;  /* 0x0000000908097211 */ /* 0x000fe400078e18ff */
[----:B------:R-:W-:Y:S01]  /*1240*/  LEA R6, R3, R6, 0x3 ;  /* 0x0000000603067211 */ /* 0x000fe200078e18ff */
[----:B--2---:R1:W-:Y:S08]  /*1250*/  STG.E desc[UR8][R16.64], R27 ;  /* 0x0000001b10007986 */ /* 0x0043f0000c101908 */
[----:B------:R-:W-:Y:S05]  /*1260*/  @P0 BRA `(.L_x_14) ;  /* 0xfffffff800dc0947 */ /* 0x000fea000383ffff */
.L_x_13:
[----:B------:R-:W-:-:S13]  /*1270*/  LOP3.LUT P0, R6, R2, 0x7, RZ, 0xc0, !PT ;  /* 0x0000000702067812 */ /* 0x000fda000780c0ff */
[----:B------:R-:W-:Y:S05]  /*1280*/  @!P0 EXIT ;  /* 0x000000000000894d */ /* 0x000fea0003800000 */
[----:B------:R-:W-:Y:S02]  /*1290*/  ISETP.GE.U32.AND P0, PT, R6, 0x4, PT ;  /* 0x000000040600780c */ /* 0x000fe40003f06070 */
[----:B------:R-:W-:-:S04]  /*12a0*/  LOP3.LUT R9, R2, 0x3, RZ, 0xc0, !PT ;  /* 0x0000000302097812 */ /* 0x000fc800078ec0ff */
[----:B------:R-:W-:-:S07]  /*12b0*/  ISETP.NE.AND P1, PT, R9, RZ, PT ;  /* 0x000000ff0900720c */ /* 0x000fce0003f25270 */
[----:B------:R-:W-:Y:S06]  /*12c0*/  @!P0 BRA `(.L_x_15) ;  /* 0x00000000009c8947 */ /* 0x000fec0003800000 */
[----:B------:R-:W2:Y:S01]  /*12d0*/  LDC.64 R6, c[0x0][0x380] ;  /* 0x0000e000ff067b82 */ /* 0x000ea20000000a00 */
[----:B-1----:R-:W-:-:S05]  /*12e0*/  IMAD R17, R5, R8, RZ ;  /* 0x0000000805117224 */ /* 0x002fca00078e02ff */
[----:B------:R-:W-:Y:S02]  /*12f0*/  IADD3 R13, PT, PT, R0, R17, RZ ;  /* 0x00000011000d7210 */ /* 0x000fe40007ffe0ff */
[----:B------:R-:W1:Y:S08]  /*1300*/  LDC.64 R14, c[0x0][0x3a8] ;  /* 0x0000ea00ff0e7b82 */ /* 0x000e700000000a00 */
[----:B------:R-:W3:Y:S01]  /*1310*/  LDC.64 R18, c[0x0][0x3b0] ;  /* 0x0000ec00ff127b82 */ /* 0x000ee20000000a00 */
[----:B--2---:R-:W-:-:S05]  /*1320*/  IMAD.WIDE R6, R13, 0x4, R6 ;  /* 0x000000040d067825 */ /* 0x004fca00078e0206 */
[----:B------:R-:W2:Y:S01]  /*1330*/  LDG.E R23, desc[UR8][R6.64] ;  /* 0x0000000806177981 */ /* 0x000ea2000c1e1900 */
[----:B------:R-:W-:Y:S02]  /*1340*/  IMAD R13, R3, R5, R4 ;  /* 0x00000005030d7224 */ /* 0x000fe400078e0204 */
[----:B------:R-:W-:-:S04]  /*1350*/  IMAD.WIDE R16, R17, 0x4, R10 ;  /* 0x0000000411107825 */ /* 0x000fc800078e020a */
[----:B-1----:R-:W-:-:S05]  /*1360*/  IMAD.WIDE R14, R13, 0x4, R14 ;  /* 0x000000040d0e7825 */ /* 0x002fca00078e020e */
[----:B--2---:R1:W-:Y:S04]  /*1370*/  STG.E desc[UR8][R14.64], R23 ;  /* 0x000000170e007986 */ /* 0x0043e8000c101908 */
[----:B------:R-:W2:Y:S01]  /*1380*/  LDG.E R25, desc[UR8][R16.64] ;  /* 0x0000000810197981 */ /* 0x000ea2000c1e1900 */
[----:B---3--:R-:W-:-:S04]  /*1390*/  IMAD.WIDE R18, R13, 0x4, R18 ;  /* 0x000000040d127825 */ /* 0x008fc800078e0212 */
[----:B------:R-:W-:Y:S01]  /*13a0*/  IMAD.WIDE R20, R8, 0x4, R6 ;  /* 0x0000000408147825 */ /* 0x000fe200078e0206 */
[----:B--2---:R2:W-:Y:S04]  /*13b0*/  STG.E desc[UR8][R18.64], R25 ;  /* 0x0000001912007986 */ /* 0x0045e8000c101908 */
[----:B------:R-:W3:Y:S01]  /*13c0*/  LDG.E R27, desc[UR8][R20.64] ;  /* 0x00000008141b7981 */ /* 0x000ee2000c1e1900 */
[----:B------:R-:W-:-:S04]  /*13d0*/  IMAD.WIDE R6, R3, 0x4, R14 ;  /* 0x0000000403067825 */ /* 0x000fc800078e020e */
[----:B------:R-:W-:Y:S01]  /*13e0*/  IMAD.WIDE R12, R8, 0x4, R16 ;  /* 0x00000004080c7825 */ /* 0x000fe200078e0210 */
[----:B---3--:R3:W-:Y:S04]  /*13f0*/  STG.E desc[UR8][R6.64], R27 ;  /* 0x0000001b06007986 */ /* 0x0087e8000c101908 */
[----:B------:R-:W4:Y:S01]  /*1400*/  LDG.E R29, desc[UR8][R12.64] ;  /* 0x000000080c1d7981 */ /* 0x000f22000c1e1900 */
[----:B-1----:R-:W-:-:S04]  /*1410*/  IMAD.WIDE R14, R3, 0x4, R18 ;  /* 0x00000004030e7825 */ /* 0x002fc800078e0212 */
[----:B------:R-:W-:Y:S01]  /*1420*/  IMAD.WIDE R16, R8, 0x4, R20 ;  /* 0x0000000408107825 */ /* 0x000fe200078e0214 */
[----:B----4-:R1:W-:Y:S04]  /*1430*/  STG.E desc[UR8][R14.64], R29 ;  /* 0x0000001d0e007986 */ /* 0x0103e8000c101908 */
[----:B------:R-:W4:Y:S01]  /*1440*/  LDG.E R24, desc[UR8][R16.64] ;  /* 0x0000000810187981 */ /* 0x000f22000c1e1900 */
[----:B------:R-:W-:-:S04]  /*1450*/  IMAD.WIDE R22, R3, 0x4, R6 ;  /* 0x0000000403167825 */ /* 0x000fc800078e0206 */
[----:B--2---:R-:W-:Y:S01]  /*1460*/  IMAD.WIDE R18, R8, 0x4, R12 ;  /* 0x0000000408127825 */ /* 0x004fe200078e020c */
[----:B----4-:R2:W-:Y:S04]  /*1470*/  STG.E desc[UR8][R22.64], R24 ;  /* 0x0000001816007986 */ /* 0x0105e8000c101908 */
[----:B------:R-:W4:Y:S01]  /*1480*/  LDG.E R25, desc[UR8][R18.64] ;  /* 0x0000000812197981 */ /* 0x000f22000c1e1900 */
[----:B------:R-:W-:-:S04]  /*1490*/  IMAD.WIDE R20, R3, 0x4, R14 ;  /* 0x0000000403147825 */ /* 0x000fc800078e020e */
[----:B---3--:R-:W-:Y:S01]  /*14a0*/  IMAD.WIDE R6, R8, 0x4, R16 ;  /* 0x0000000408067825 */ /* 0x008fe200078e0210 */
[----:B----4-:R2:W-:Y:S05]  /*14b0*/  STG.E desc[UR8][R20.64], R25 ;  /* 0x0000001914007986 */ /* 0x0105ea000c101908 */
[----:B------:R-:W3:Y:S01]  /*14c0*/  LDG.E R7, desc[UR8][R6.64] ;  /* 0x0000000806077981 */ /* 0x000ee2000c1e1900 */
[----:B------:R-:W-:-:S04]  /*14d0*/  IMAD.WIDE R12, R3, 0x4, R22 ;  /* 0x00000004030c7825 */ /* 0x000fc800078e0216 */
[----:B-1----:R-:W-:Y:S01]  /*14e0*/  IMAD.WIDE R14, R8, 0x4, R18 ;  /* 0x00000004080e7825 */ /* 0x002fe200078e0212 */
[----:B---3--:R2:W-:Y:S05]  /*14f0*/  STG.E desc[UR8][R12.64], R7 ;  /* 0x000000070c007986 */ /* 0x0085ea000c101908 */
[----:B------:R-:W3:Y:S01]  /*1500*/  LDG.E R15, desc[UR8][R14.64] ;  /* 0x000000080e0f7981 */ /* 0x000ee2000c1e1900 */
[----:B------:R-:W-:Y:S01]  /*1510*/  IMAD.WIDE R16, R3, 0x4, R20 ;  /* 0x0000000403107825 */ /* 0x000fe200078e0214 */
[----:B------:R-:W-:-:S04]  /*1520*/  IADD3 R5, PT, PT, R5, 0x4, RZ ;  /* 0x0000000405057810 */ /* 0x000fc80007ffe0ff */
[----:B---3--:R2:W-:Y:S03]  /*1530*/  STG.E desc[UR8][R16.64], R15 ;  /* 0x0000000f10007986 */ /* 0x0085e6000c101908 */
.L_x_15:
[----:B------:R-:W-:Y:S05]  /*1540*/  @!P1 EXIT ;  /* 0x000000000000994d */ /* 0x000fea0003800000 */
[----:B------:R-:W-:Y:S02]  /*1550*/  ISETP.NE.AND P0, PT, R9, 0x1, PT ;  /* 0x000000010900780c */ /* 0x000fe40003f05270 */
[----:B------:R-:W-:-:S04]  /*1560*/  LOP3.LUT R2, R2, 0x1, RZ, 0xc0, !PT ;  /* 0x0000000102027812 */ /* 0x000fc800078ec0ff */
[----:B------:R-:W-:-:S07]  /*1570*/  ISETP.NE.U32.AND P1, PT, R2, 0x1, PT ;  /* 0x000000010200780c */ /* 0x000fce0003f25070 */
[----:B------:R-:W-:Y:S06]  /*1580*/  @!P0 BRA `(.L_x_16) ;  /* 0x00000000005c8947 */ /* 0x000fec0003800000 */
[----:B-12---:R-:W1:Y:S01]  /*1590*/  LDC.64 R16, c[0x0][0x380] ;  /* 0x0000e000ff107b82 */ /* 0x006e620000000a00 */
[----:B------:R-:W-:-:S05]  /*15a0*/  IMAD R7, R5, R8, RZ ;  /* 0x0000000805077224 */ /* 0x000fca00078e02ff */
[----:B------:R-:W-:Y:S02]  /*15b0*/  IADD3 R9, PT, PT, R0, R7, RZ ;  /* 0x0000000700097210 */ /* 0x000fe40007ffe0ff */
[----:B------:R-:W2:Y:S01]  /*15c0*/  LDC.64 R14, c[0x0][0x3a8] ;  /* 0x0000ea00ff0e7b82 */ /* 0x000ea20000000a00 */
[----:B------:R-:W-:-:S07]  /*15d0*/  IMAD R19, R3, R5, R4 ;  /* 0x0000000503137224 */ /* 0x000fce00078e0204 */
[----:B------:R-:W3:Y:S01]  /*15e0*/  LDC.64 R12, c[0x0][0x3b0] ;  /* 0x0000ec00ff0c7b82 */ /* 0x000ee20000000a00 */
[----:B-1----:R-:W-:-:S05]  /*15f0*/  IMAD.WIDE R16, R9, 0x4, R16 ;  /* 0x0000000409107825 */ /* 0x002fca00078e0210 */
[----:B------:R-:W4:Y:S01]  /*1600*/  LDG.E R9, desc[UR8][R16.64] ;  /* 0x0000000810097981 */ /* 0x000f22000c1e1900 */
[----:B------:R-:W-:-:S04]  /*1610*/  IMAD.WIDE R6, R7, 0x4, R10 ;  /* 0x0000000407067825 */ /* 0x000fc800078e020a */
[----:B--2---:R-:W-:-:S05]  /*1620*/  IMAD.WIDE R14, R19, 0x4, R14 ;  /* 0x00000004130e7825 */ /* 0x004fca00078e020e */
[----:B----4-:R1:W-:Y:S04]  /*1630*/  STG.E desc[UR8][R14.64], R9 ;  /* 0x000000090e007986 */ /* 0x0103e8000c101908 */
[----:B------:R-:W2:Y:S01]  /*1640*/  LDG.E R23, desc[UR8][R6.64] ;  /* 0x0000000806177981 */ /* 0x000ea2000c1e1900 */
[----:B---3--:R-:W-:-:S04]  /*1650*/  IMAD.WIDE R12, R19, 0x4, R12 ;  /* 0x00000004130c7825 */ /* 0x008fc800078e020c */
[----:B------:R-:W-:Y:S01]  /*1660*/  IMAD.WIDE R18, R8, 0x4, R16 ;  /* 0x0000000408127825 */ /* 0x000fe200078e0210 */
[----:B--2---:R3:W-:Y:S05]  /*1670*/  STG.E desc[UR8][R12.64], R23 ;  /* 0x000000170c007986 */ /* 0x0047ea000c101908 */
[----:B------:R-:W2:Y:S01]  /*1680*/  LDG.E R19, desc[UR8][R18.64] ;  /* 0x0000000812137981 */ /* 0x000ea2000c1e1900 */
[----:B------:R-:W-:-:S04]  /*1690*/  IMAD.WIDE R16, R3, 0x4, R14 ;  /* 0x0000000403107825 */ /* 0x000fc800078e020e */
[----:B------:R-:W-:Y:S01]  /*16a0*/  IMAD.WIDE R20, R8, 0x4, R6 ;  /* 0x0000000408147825 */ /* 0x000fe200078e0206 */
[----:B--2---:R3:W-:Y:S05]  /*16b0*/  STG.E desc[UR8][R16.64], R19 ;  /* 0x0000001310007986 */ /* 0x0047ea000c101908 */
[----:B------:R-:W2:Y:S01]  /*16c0*/  LDG.E R21, desc[UR8][R20.64] ;  /* 0x0000000814157981 */ /* 0x000ea2000c1e1900 */
[----:B-1----:R-:W-:Y:S01]  /*16d0*/  IMAD.WIDE R14, R3, 0x4, R12 ;  /* 0x00000004030e7825 */ /* 0x002fe200078e020c */
[----:B------:R-:W-:-:S04]  /*16e0*/  IADD3 R5, PT, PT, R5, 0x2, RZ ;  /* 0x0000000205057810 */ /* 0x000fc80007ffe0ff */
[----:B--2---:R3:W-:Y:S03]  /*16f0*/  STG.E desc[UR8][R14.64], R21 ;  /* 0x000000150e007986 */ /* 0x0047e6000c101908 */
.L_x_16:
[----:B------:R-:W-:Y:S05]  /*1700*/  @P1 EXIT ;  /* 0x000000000000194d */ /* 0x000fea0003800000 */
[----:B--2---:R-:W2:Y:S01]  /*1710*/  LDC.64 R6, c[0x0][0x380] ;  /* 0x0000e000ff067b82 */ /* 0x004ea20000000a00 */
[----:B-1-3--:R-:W-:-:S05]  /*1720*/  IMAD R13, R5, R8, RZ ;  /* 0x00000008050d7224 */ /* 0x00afca00078e02ff */
[----:B------:R-:W-:-:S05]  /*1730*/  IADD3 R9, PT, PT, R0, R13, RZ ;  /* 0x0000000d00097210 */ /* 0x000fca0007ffe0ff */
[----:B--2---:R-:W-:Y:S02]  /*1740*/  IMAD.WIDE R6, R9, 0x4, R6 ;  /* 0x0000000409067825 */ /* 0x004fe400078e0206 */
[----:B------:R-:W1:Y:S04]  /*1750*/  LDC.64 R8, c[0x0][0x3a8] ;  /* 0x0000ea00ff087b82 */ /* 0x000e680000000a00 */
[----:B------:R-:W2:Y:S01]  /*1760*/  LDG.E R7, desc[UR8][R6.64] ;  /* 0x0000000806077981 */ /* 0x000ea2000c1e1900 */
[----:B------:R-:W-:Y:S02]  /*1770*/  IMAD R15, R3, R5, R4 ;  /* 0x00000005030f7224 */ /* 0x000fe400078e0204 */
[----:B0-----:R-:W-:Y:S01]  /*1780*/  IMAD.WIDE R10, R13, 0x4, R10 ;  /* 0x000000040d0a7825 */ /* 0x001fe200078e020a */
[----:B------:R-:W0:Y:S03]  /*1790*/  LDC.64 R4, c[0x0][0x3b0] ;  /* 0x0000ec00ff047b82 */ /* 0x000e260000000a00 */
[----:B-1----:R-:W-:-:S05]  /*17a0*/  IMAD.WIDE R2, R15, 0x4, R8 ;  /* 0x000000040f027825 */ /* 0x002fca00078e0208 */
[----:B--2---:R-:W-:Y:S04]  /*17b0*/  STG.E desc[UR8][R2.64], R7 ;  /* 0x0000000702007986 */ /* 0x004fe8000c101908 */
[----:B------:R-:W2:Y:S01]  /*17c0*/  LDG.E R11, desc[UR8][R10.64] ;  /* 0x000000080a0b7981 */ /* 0x000ea2000c1e1900 */
[----:B0-----:R-:W-:-:S05]  /*17d0*/  IMAD.WIDE R4, R15, 0x4, R4 ;  /* 0x000000040f047825 */ /* 0x001fca00078e0204 */
[----:B--2---:R-:W-:Y:S01]  /*17e0*/  STG.E desc[UR8][R4.64], R11 ;  /* 0x0000000b04007986 */ /* 0x004fe2000c101908 */
[----:B------:R-:W-:Y:S05]  /*17f0*/  EXIT ;  /* 0x000000000000794d */ /* 0x000fea0003800000 */
.L_x_17:
[----:B------:R-:W-:-:S00]  /*1800*/  BRA `(.L_x_17) ;  /* 0xfffffffc00fc7947 */ /* 0x000fc0000383ffff */
[----:B------:R-:W-:-:S00]  /*1810*/  NOP ;  /* 0x0000000000007918 */ /* 0x000fc00000000000 */
        /* <DEDUP_REMOVED lines=14> */
.L_x_79:


//--------------------- .text._Z19get_min_interblock6PKfPKiiPfiiiiiS3_Pi --------------------------
	.section	.text._Z19get_min_interblock6PKfPKiiPfiiiiiS3_Pi,"ax",@progbits
	.align	128
        .global         _Z19get_min_interblock6PKfPKiiPfiiiiiS3_Pi
        .type           _Z19get_min_interblock6PKfPKiiPfiiiiiS3_Pi,@function
        .size           _Z19get_min_interblock6PKfPKiiPfiiiiiS3_Pi,(.L_x_80 - _Z19get_min_interblock6PKfPKiiPfiiiiiS3_Pi)
        .other          _Z19get_min_interblock6PKfPKiiPfiiiiiS3_Pi,@"STO_CUDA_ENTRY STV_DEFAULT"
_Z19get_min_interblock6PKfPKiiPfiiiiiS3_Pi:
.text._Z19get_min_interblock6PKfPKiiPfiiiiiS3_Pi:
[----:B------:R-:W-:Y:S01]  /*0000*/  LDC R1, c[0x0][0x37c] ;  /* 0x0000df00ff017b82 */ /* 0x000fe20000000800 */
[----:B------:R-:W0:Y:S02]  /*0010*/  LDCU UR6, c[0x0][0x3a0] ;  /* 0x00007400ff0677ac */ /* 0x000e240008000800 */
[----:B0-----:R-:W-:-:S13]  /*0020*/  ISETP.NE.AND P0, PT, RZ, UR6, PT ;  /* 0x00000006ff007c0c */ /* 0x001fda000bf05270 */
[----:B------:R-:W-:Y:S05]  /*0030*/  @!P0 EXIT ;  /* 0x000000000000894d */ /* 0x000fea0003800000 */
[----:B------:R-:W0:Y:S01]  /*0040*/  S2R R0, SR_TID.X ;  /* 0x0000000000007919 */ /* 0x000e220000002100 */
[----:B------:R-:W1:Y:S01]  /*0050*/  S2UR UR5, SR_CgaCtaId ;  /* 0x00000000000579c3 */ /* 0x000e620000008800 */
[----:B------:R-:W2:Y:S01]  /*0060*/  LDCU.64 UR8, c[0x0][0x3a8] ;  /* 0x00007500ff0877ac */ /* 0x000ea20008000a00 */
[----:B------:R-:W-:Y:S01]  /*0070*/  IMAD.MOV.U32 R5, RZ, RZ, RZ ;  /* 0x000000ffff057224 */ /* 0x000fe200078e00ff */
[----:B------:R-:W3:Y:S05]  /*0080*/  LDCU UR7, c[0x0][0x3a4] ;  /* 0x00007480ff0777ac */ /* 0x000eea0008000800 */
[----:B------:R-:W4:Y:S01]  /*0090*/  LDC R2, c[0x0][0x360] ;  /* 0x0000d800ff027b82 */ /* 0x000f220000000800 */
[----:B------:R-:W-:Y:S01]  /*00a0*/  UMOV UR4, 0x400 ;  /* 0x0000040000047882 */ /* 0x000fe20000000000 */
[----:B------:R-:W0:Y:S01]  /*00b0*/  LDCU.64 UR10, c[0x0][0x358] ;  /* 0x00006b00ff0a77ac */ /* 0x000e220008000a00 */
[----:B-1----:R-:W-:-:S02]  /*00c0*/  ULEA UR4, UR5, UR4, 0x18 ;  /* 0x0000000405047291 */ /* 0x002fc4000f8ec0ff */
[----:B--2---:R-:W-:-:S04]  /*00d0*/  UIMAD UR5, UR6, UR8, URZ ;  /* 0x00000008060572a4 */ /* 0x004fc8000f8e02ff */
[----:B---3--:R-:W-:Y:S01]  /*00e0*/  UIMAD UR5, UR5, UR9, UR7 ;  /* 0x00000009050572a4 */ /* 0x008fe2000f8e0207 */
[----:B0-----:R-:W-:Y:S02]  /*00f0*/  LEA R3, R0, UR4, 0x2 ;  /* 0x0000000400037c11 */ /* 0x001fe4000f8e10ff */
[----:B----4-:R-:W-:-:S03]  /*0100*/  LEA R4, R2, UR4, 0x2 ;  /* 0x0000000402047c11 */ /* 0x010fc6000f8e10ff */
[----:B------:R-:W-:-:S07]  /*0110*/  IMAD R6, R2, 0x4, R3 ;  /* 0x0000000402067824 */ /* 0x000fce00078e0203 */
.L_x_24:
[----:B0-----:R-:W0:Y:S02]  /*0120*/  LDCU UR4, c[0x0][0x390] ;  /* 0x00007200ff0477ac */ /* 0x001e240008000800 */
[----:B0-----:R-:W-:-:S13]  /*0130*/  ISETP.GE.U32.AND P0, PT, R0, UR4, PT ;  /* 0x0000000400007c0c */ /* 0x001fda000bf06070 */
[----:B-1----:R-:W0:Y:S08]  /*0140*/  @!P0 LDC R12, c[0x0][0x3a0] ;  /* 0x0000e800ff0c8b82 */ /* 0x002e300000000800 */
[----:B------:R-:W1:Y:S08]  /*0150*/  @!P0 LDC.64 R10, c[0x0][0x388] ;  /* 0x0000e200ff0a8b82 */ /* 0x000e700000000a00 */
[----:B------:R-:W2:Y:S08]  /*0160*/  @!P0 LDC R7, c[0x0][0x3a0] ;  /* 0x0000e800ff078b82 */ /* 0x000eb00000000800 */
[----:B------:R-:W3:Y:S01]  /*0170*/  @!P0 LDC.64 R8, c[0x0][0x380] ;  /* 0x0000e000ff088b82 */ /* 0x000ee20000000a00 */
[----:B0-----:R-:W-:-:S02]  /*0180*/  @!P0 IMAD R13, R0, R12, R5 ;  /* 0x0000000c000d8224 */ /* 0x001fc400078e0205 */
[----:B------:R-:W-:Y:S02]  /*0190*/  HFMA2 R12, -RZ, RZ, 1.875, 0 ;  /* 0x3f800000ff0c7431 */ /* 0x000fe400000001ff */
[----:B-1----:R-:W-:-:S06]  /*01a0*/  @!P0 IMAD.WIDE.U32 R10, R13, 0x4, R10 ;  /* 0x000000040d0a8825 */ /* 0x002fcc00078e000a */
[----:B------:R-:W4:Y:S01]  /*01b0*/  @!P0 LDG.E R10, desc[UR10][R10.64] ;  /* 0x0000000a0a0a8981 */ /* 0x000f22000c1e1900 */
[----:B--2---:R-:W-:-:S04]  /*01c0*/  @!P0 IMAD R7, R0, R7, R5 ;  /* 0x0000000700078224 */ /* 0x004fc800078e0205 */
[----:B---3--:R-:W-:-:S05]  /*01d0*/  @!P0 IMAD.WIDE.U32 R8, R7, 0x4, R8 ;  /* 0x0000000407088825 */ /* 0x008fca00078e0008 */
[----:B------:R-:W2:Y:S01]  /*01e0*/  @!P0 LDG.E R12, desc[UR10][R8.64] ;  /* 0x0000000a080c8981 */ /* 0x000ea2000c1e1900 */
[----:B------:R-:W-:Y:S01]  /*01f0*/  IMAD.MOV.U32 R7, RZ, RZ, 0x3f800000 ;  /* 0x3f800000ff077424 */ /* 0x000fe200078e00ff */
[----:B----4-:R-:W-:Y:S02]  /*0200*/  @!P0 I2FP.F32.S32 R7, R10 ;  /* 0x0000000a00078245 */ /* 0x010fe40000201400 */
[----:B------:R-:W-:Y:S01]  /*0210*/  ISETP.GE.U32.AND P0, PT, R2, 0x2, PT ;  /* 0x000000020200780c */ /* 0x000fe20003f06070 */
[----:B--2---:R0:W-:Y:S04]  /*0220*/  STS [R3], R12 ;  /* 0x0000000c03007388 */ /* 0x0041e80000000800 */
[----:B------:R0:W-:Y:S01]  /*0230*/  STS [R6], R7 ;  /* 0x0000000706007388 */ /* 0x0001e20000000800 */
[----:B------:R-:W-:Y:S07]  /*0240*/  BAR.SYNC.DEFER_BLOCKING 0x0 ;  /* 0x0000000000007b1d */ /* 0x000fee0000010000 */
[----:B------:R-:W-:Y:S05]  /*0250*/  @!P0 BRA `(.L_x_18) ;  /* 0x0000000000488947 */ /* 0x000fea0003800000 */
[----:B0-----:R-:W-:-:S07]  /*0260*/  MOV R7, R2 ;  /* 0x0000000200077202 */ /* 0x001fce0000000f00 */
.L_x_21:
[--C-:B------:R-:W-:Y:S01]  /*0270*/  IMAD.MOV.U32 R10, RZ, RZ, R7.reuse ;  /* 0x000000ffff0a7224 */ /* 0x100fe200078e0007 */
[----:B------:R-:W-:Y:S01]  /*0280*/  SHF.R.U32.HI R7, RZ, 0x1, R7 ;  /* 0x00000001ff077819 */ /* 0x000fe20000011607 */
[----:B------:R-:W-:Y:S03]  /*0290*/  BSSY.RECONVERGENT B0, `(.L_x_19) ;  /* 0x000000b000007945 */ /* 0x000fe60003800200 */
[----:B------:R-:W-:-:S13]  /*02a0*/  ISETP.GE.U32.AND P0, PT, R0, R7, PT ;  /* 0x000000070000720c */ /* 0x000fda0003f06070 */
[----:B0-----:R-:W-:Y:S05]  /*02b0*/  @P0 BRA `(.L_x_20) ;  /* 0x0000000000200947 */ /* 0x001fea0003800000 */
[----:B------:R-:W-:Y:S01]  /*02c0*/  LEA R11, R7, R3, 0x2 ;  /* 0x00000003070b7211 */ /* 0x000fe200078e10ff */
[----:B------:R-:W-:Y:S04]  /*02d0*/  LDS R8, [R3] ;  /* 0x0000000003087984 */ /* 0x000fe80000000800 */
[----:B------:R-:W0:Y:S02]  /*02e0*/  LDS R12, [R11] ;  /* 0x000000000b0c7984 */ /* 0x000e240000000800 */
[----:B0-----:R-:W-:-:S13]  /*02f0*/  FSETP.GT.AND P0, PT, R8, R12, PT ;  /* 0x0000000c0800720b */ /* 0x001fda0003f04000 */
[----:B------:R-:W-:Y:S01]  /*0300*/  @P0 IMAD R8, R2, 0x4, R11 ;  /* 0x0000000402080824 */ /* 0x000fe200078e020b */
[----:B------:R-:W-:Y:S04]  /*0310*/  @P0 STS [R3], R12 ;  /* 0x0000000c03000388 */ /* 0x000fe80000000800 */
[----:B------:R-:W0:Y:S04]  /*0320*/  @P0 LDS R9, [R8] ;  /* 0x0000000008090984 */ /* 0x000e280000000800 */
[----:B0-----:R0:W-:Y:S02]  /*0330*/  @P0 STS [R6], R9 ;  /* 0x0000000906000388 */ /* 0x0011e40000000800 */
.L_x_20:
[----:B------:R-:W-:Y:S05]  /*0340*/  BSYNC.RECONVERGENT B0 ;  /* 0x0000000000007941 */ /* 0x000fea0003800200 */
.L_x_19:
[----:B------:R-:W-:Y:S01]  /*0350*/  BAR.SYNC.DEFER_BLOCKING 0x0 ;  /* 0x0000000000007b1d */ /* 0x000fe20000010000 */
[----:B------:R-:W-:-:S13]  /*0360*/  ISETP.GT.U32.AND P0, PT, R10, 0x3, PT ;  /* 0x000000030a00780c */ /* 0x000fda0003f04070 */
[----:B------:R-:W-:Y:S05]  /*0370*/  @P0 BRA `(.L_x_21) ;  /* 0xfffffffc00bc0947 */ /* 0x000fea000383ffff */
.L_x_18:
[----:B------:R-:W-:Y:S01]  /*0380*/  ISETP.NE.AND P0, PT, R0, RZ, PT ;  /* 0x000000ff0000720c */ /* 0x000fe20003f05270 */
[----:B------:R-:W-:-:S12]  /*0390*/  BSSY.RECONVERGENT B0, `(.L_x_22) ;  /* 0x0000015000007945 */ /* 0x000fd80003800200 */
[----:B------:R-:W-:Y:S05]  /*03a0*/  @P0 BRA `(.L_x_23) ;  /* 0x00000000004c0947 */ /* 0x000fea0003800000 */
[----:B------:R-:W1:Y:S01]  /*03b0*/  S2UR UR6, SR_CgaCtaId ;  /* 0x00000000000679c3 */ /* 0x000e620000008800 */
[----:B0-----:R-:W0:Y:S01]  /*03c0*/  LDS R7, [R4] ;  /* 0x0000000004077984 */ /* 0x001e220000000800 */
[----:B------:R-:W-:Y:S01]  /*03d0*/  UMOV UR4, 0x400 ;  /* 0x0000040000047882 */ /* 0x000fe20000000000 */
[----:B------:R-:W-:-:S05]  /*03e0*/  IADD3 R17, PT, PT, R5, UR5, RZ ;  /* 0x0000000505117c10 */ /* 0x000fca000fffe0ff */
[----:B------:R-:W2:Y:S08]  /*03f0*/  LDC.64 R12, c[0x0][0x3b8] ;  /* 0x0000ee00ff0c7b82 */ /* 0x000eb00000000a00 */
[----:B------:R-:W3:Y:S01]  /*0400*/  LDC.64 R10, c[0x0][0x3c0] ;  /* 0x0000f000ff0a7b82 */ /* 0x000ee20000000a00 */
[----:B-1----:R-:W-:-:S07]  /*0410*/  ULEA UR4, UR6, UR4, 0x18 ;  /* 0x0000000406047291 */ /* 0x002fce000f8ec0ff */
[----:B------:R-:W1:Y:S01]  /*0420*/  LDC.64 R8, c[0x0][0x398] ;  /* 0x0000e600ff087b82 */ /* 0x000e620000000a00 */
[C---:B--2---:R-:W-:Y:S01]  /*0430*/  IMAD.WIDE.U32 R12, R17.reuse, 0x4, R12 ;  /* 0x00000004110c7825 */ /* 0x044fe200078e000c */
[----:B------:R-:W2:Y:S02]  /*0440*/  LDS R15, [UR4] ;  /* 0x00000004ff0f7984 */ /* 0x000ea40008000800 */
[----:B------:R-:W4:Y:S01]  /*0450*/  LDCU UR4, c[0x0][0x3a0] ;  /* 0x00007400ff0477ac */ /* 0x000f220008000800 */
[----:B---3--:R-:W-:Y:S01]  /*0460*/  IMAD.WIDE.U32 R10, R17, 0x4, R10 ;  /* 0x00000004110a7825 */ /* 0x008fe200078e000a */
[----:B0-----:R-:W4:Y:S03]  /*0470*/  F2I.TRUNC.NTZ R7, R7 ;  /* 0x0000000700077305 */ /* 0x001f26000020f100 */
[----:B------:R-:W-:Y:S02]  /*0480*/  IMAD.MOV.U32 R17, RZ, RZ, 0x3f800000 ;  /* 0x3f800000ff117424 */ /* 0x000fe400078e00ff */
[----:B----4-:R-:W-:-:S04]  /*0490*/  IMAD R19, R7, UR4, R5 ;  /* 0x0000000407137c24 */ /* 0x010fc8000f8e0205 */
[----:B-1----:R-:W-:Y:S01]  /*04a0*/  IMAD.WIDE.U32 R8, R19, 0x4, R8 ;  /* 0x0000000413087825 */ /* 0x002fe200078e0008 */
[----:B--2---:R1:W-:Y:S04]  /*04b0*/  STG.E desc[UR10][R12.64], R15 ;  /* 0x0000000f0c007986 */ /* 0x0043e8000c10190a */
[----:B------:R1:W-:Y:S04]  /*04c0*/  STG.E desc[UR10][R10.64], R7 ;  /* 0x000000070a007986 */ /* 0x0003e8000c10190a */
[----:B------:R1:W-:Y:S02]  /*04d0*/  STG.E desc[UR10][R8.64], R17 ;  /* 0x0000001108007986 */ /* 0x0003e4000c10190a */
.L_x_23:
[----:B------:R-:W-:Y:S05]  /*04e0*/  BSYNC.RECONVERGENT B0 ;  /* 0x0000000000007941 */ /* 0x000fea0003800200 */
.L_x_22:
[----:B------:R-:W2:Y:S01]  /*04f0*/  LDCU UR4, c[0x0][0x3a0] ;  /* 0x00007400ff0477ac */ /* 0x000ea20008000800 */
[----:B------:R-:W-:-:S04]  /*0500*/  IADD3 R5, PT, PT, R5, 0x1, RZ ;  /* 0x0000000105057810 */ /* 0x000fc80007ffe0ff */
[----:B--2---:R-:W-:-:S13]  /*0510*/  ISETP.NE.AND P0, PT, R5, UR4, PT ;  /* 0x0000000405007c0c */ /* 0x004fda000bf05270 */
[----:B------:R-:W-:Y:S05]  /*0520*/  @P0 BRA `(.L_x_24) ;  /* 0xfffffff800fc0947 */ /* 0x000fea000383ffff */
[----:B------:R-:W-:Y:S05]  /*0530*/  EXIT ;  /* 0x000000000000794d */ /* 0x000fea0003800000 */
.L_x_25:
        /* <DEDUP_REMOVED lines=12> */
.L_x_80:


//--------------------- .text._Z19get_min_intrablock6PKfPKiiiiiPfPi --------------------------
	.section	.text._Z19get_min_intrablock6PKfPKiiiiiPfPi,"ax",@progbits
	.align	128
        .global         _Z19get_min_intrablock6PKfPKiiiiiPfPi
        .type           _Z19get_min_intrablock6PKfPKiiiiiPfPi,@function
        .size           _Z19get_min_intrablock6PKfPKiiiiiPfPi,(.L_x_81 - _Z19get_min_intrablock6PKfPKiiiiiPfPi)
        .other          _Z19get_min_intrablock6PKfPKiiiiiPfPi,@"STO_CUDA_ENTRY STV_DEFAULT"
_Z19get_min_intrablock6PKfPKiiiiiPfPi:
.text._Z19get_min_intrablock6PKfPKiiiiiPfPi:
[----:B------:R-:W-:Y:S08]  /*0000*/  LDC R1, c[0x0][0x37c] ;  /* 0x0000df00ff017b82 */ /* 0x000ff00000000800 */
[----:B------:R-:W0:Y:S01]  /*0010*/  LDC R4, c[0x0][0x39c] ;  /* 0x0000e700ff047b82 */ /* 0x000e220000000800 */
[----:B------:R-:W1:Y:S07]  /*0020*/  LDCU UR4, c[0x0][0x398] ;  /* 0x00007300ff0477ac */ /* 0x000e6e0008000800 */
[----:B------:R-:W2:Y:S01]  /*0030*/  LDC R8, c[0x0][0x394] ;  /* 0x0000e500ff087b82 */ /* 0x000ea20000000800 */
[----:B0-----:R-:W-:-:S04]  /*0040*/  IABS R5, R4 ;  /* 0x0000000400057213 */ /* 0x001fc80000000000 */
[----:B------:R-:W0:Y:S08]  /*0050*/  I2F.RP R0, R5 ;  /* 0x0000000500007306 */ /* 0x000e300000209400 */
[----:B0-----:R-:W0:Y:S02]  /*0060*/  MUFU.RCP R0, R0 ;  /* 0x0000000000007308 */ /* 0x001e240000001000 */
[----:B0-----:R-:W-:-:S06]  /*0070*/  VIADD R2, R0, 0xffffffe ;  /* 0x0ffffffe00027836 */ /* 0x001fcc0000000000 */
[----:B------:R0:W3:Y:S02]  /*0080*/  F2I.FTZ.U32.TRUNC.NTZ R3, R2 ;  /* 0x0000000200037305 */ /* 0x0000e4000021f000 */
[----:B0-----:R-:W-:Y:S02]  /*0090*/  HFMA2 R2, -RZ, RZ, 0, 0 ;  /* 0x00000000ff027431 */ /* 0x001fe400000001ff */
[----:B---3--:R-:W-:-:S04]  /*00a0*/  IMAD.MOV R6, RZ, RZ, -R3 ;  /* 0x000000ffff067224 */ /* 0x008fc800078e0a03 */
[----:B------:R-:W-:Y:S01]  /*00b0*/  IMAD R7, R6, R5, RZ ;  /* 0x0000000506077224 */ /* 0x000fe200078e02ff */
[----:B--2---:R-:W-:-:S03]  /*00c0*/  IABS R6, R8 ;  /* 0x0000000800067213 */ /* 0x004fc60000000000 */
[----:B------:R-:W-:-:S06]  /*00d0*/  IMAD.HI.U32 R3, R3, R7, R2 ;  /* 0x0000000703037227 */ /* 0x000fcc00078e0002 */
[----:B------:R-:W-:-:S04]  /*00e0*/  IMAD.HI.U32 R0, R3, R6, RZ ;  /* 0x0000000603007227 */ /* 0x000fc800078e00ff */
[----:B------:R-:W-:-:S04]  /*00f0*/  IMAD.MOV R3, RZ, RZ, -R0 ;  /* 0x000000ffff037224 */ /* 0x000fc800078e0a00 */
[----:B------:R-:W-:-:S05]  /*0100*/  IMAD R2, R5, R3, R6 ;  /* 0x0000000305027224 */ /* 0x000fca00078e0206 */
[----:B------:R-:W-:-:S13]  /*0110*/  ISETP.GT.U32.AND P2, PT, R5, R2, PT ;  /* 0x000000020500720c */ /* 0x000fda0003f44070 */
[----:B------:R-:W-:Y:S01]  /*0120*/  @!P2 IMAD.IADD R2, R2, 0x1, -R5 ;  /* 0x000000010202a824 */ /* 0x000fe200078e0a05 */
[----:B------:R-:W-:Y:S02]  /*0130*/  @!P2 IADD3 R0, PT, PT, R0, 0x1, RZ ;  /* 0x000000010000a810 */ /* 0x000fe40007ffe0ff */
[----:B------:R-:W-:Y:S02]  /*0140*/  ISETP.NE.AND P2, PT, R4, RZ, PT ;  /* 0x000000ff0400720c */ /* 0x000fe40003f45270 */
[----:B------:R-:W-:Y:S02]  /*0150*/  ISETP.GE.U32.AND P0, PT, R2, R5, PT ;  /* 0x000000050200720c */ /* 0x000fe40003f06070 */
[----:B------:R-:W-:-:S04]  /*0160*/  LOP3.LUT R2, R8, R4, RZ, 0x3c, !PT ;  /* 0x0000000408027212 */ /* 0x000fc800078e3cff */
[----:B------:R-:W-:-:S07]  /*0170*/  ISETP.GE.AND P1, PT, R2, RZ, PT ;  /* 0x000000ff0200720c */ /* 0x000fce0003f26270 */
[----:B------:R-:W-:-:S06]  /*0180*/  @P0 VIADD R0, R0, 0x1 ;  /* 0x0000000100000836 */ /* 0x000fcc0000000000 */
[----:B------:R-:W-:Y:S01]  /*0190*/  @!P1 IMAD.MOV R0, RZ, RZ, -R0 ;  /* 0x000000ffff009224 */ /* 0x000fe200078e0a00 */
[----:B------:R-:W-:-:S05]  /*01a0*/  @!P2 LOP3.LUT R0, RZ, R4, RZ, 0x33, !PT ;  /* 0x00000004ff00a212 */ /* 0x000fca00078e33ff */
[----:B-1----:R-:W-:-:S05]  /*01b0*/  IMAD R7, R0, UR4, RZ ;  /* 0x0000000400077c24 */ /* 0x002fca000f8e02ff */
[----:B------:R-:W-:-:S13]  /*01c0*/  ISETP.GE.U32.AND P0, PT, R7, R0, PT ;  /* 0x000000000700720c */ /* 0x000fda0003f06070 */
[----:B------:R-:W-:Y:S05]  /*01d0*/  @P0 EXIT ;  /* 0x000000000000094d */ /* 0x000fea0003800000 */
[----:B------:R-:W0:Y:S01]  /*01e0*/  S2R R9, SR_CgaCtaId ;  /* 0x0000000000097919 */ /* 0x000e220000008800 */
[----:B------:R-:W1:Y:S01]  /*01f0*/  S2UR UR4, SR_CTAID.X ;  /* 0x00000000000479c3 */ /* 0x000e620000002500 */
[----:B------:R-:W-:Y:S01]  /*0200*/  MOV R4, 0x400 ;  /* 0x0000040000047802 */ /* 0x000fe20000000f00 */
[----:B------:R-:W2:Y:S01]  /*0210*/  LDCU.64 UR6, c[0x0][0x358] ;  /* 0x00006b00ff0677ac */ /* 0x000ea20008000a00 */
[----:B------:R-:W1:Y:S05]  /*0220*/  S2R R2, SR_TID.X ;  /* 0x0000000000027919 */ /* 0x000e6a0000002100 */
[----:B------:R-:W1:Y:S08]  /*0230*/  LDC R3, c[0x0][0x360] ;  /* 0x0000d800ff037b82 */ /* 0x000e700000000800 */
[----:B------:R-:W3:Y:S01]  /*0240*/  LDC R11, c[0x0][0x390] ;  /* 0x0000e400ff0b7b82 */ /* 0x000ee20000000800 */
[----:B0-----:R-:W-:Y:S01]  /*0250*/  LEA R9, R9, R4, 0x18 ;  /* 0x0000000409097211 */ /* 0x001fe200078ec0ff */
[----:B-1----:R-:W-:-:S03]  /*0260*/  IMAD R5, R3, UR4, R2 ;  /* 0x0000000403057c24 */ /* 0x002fc6000f8e0202 */
[----:B------:R-:W-:Y:S01]  /*0270*/  LEA R6, R2, R9, 0x2 ;  /* 0x0000000902067211 */ /* 0x000fe200078e10ff */
[----:B------:R-:W-:Y:S02]  /*0280*/  IMAD R9, R3, 0x4, R9 ;  /* 0x0000000403097824 */ /* 0x000fe400078e0209 */
[--C-:B---3--:R-:W-:Y:S02]  /*0290*/  IMAD R4, R8, UR4, R11.reuse ;  /* 0x0000000408047c24 */ /* 0x108fe4000f8e020b */
[----:B------:R-:W-:Y:S02]  /*02a0*/  IMAD R5, R5, R8, R11 ;  /* 0x0000000805057224 */ /* 0x000fe400078e020b */
[----:B--2---:R-:W-:-:S07]  /*02b0*/  IMAD R8, R3, 0x4, R6 ;  /* 0x0000000403087824 */ /* 0x004fce00078e0206 */
.L_x_32:
[----:B0-2---:R-:W0:Y:S01]  /*02c0*/  LDC.64 R12, c[0x0][0x388] ;  /* 0x0000e200ff0c7b82 */ /* 0x005e220000000a00 */
[----:B------:R-:W-:-:S07]  /*02d0*/  IADD3 R15, PT, PT, R5, R7, RZ ;  /* 0x00000007050f7210 */ /* 0x000fce0007ffe0ff */
[----:B------:R-:W1:Y:S01]  /*02e0*/  LDC.64 R10, c[0x0][0x380] ;  /* 0x0000e000ff0a7b82 */ /* 0x000e620000000a00 */
[----:B0-----:R-:W-:-:S06]  /*02f0*/  IMAD.WIDE.U32 R12, R15, 0x4, R12 ;  /* 0x000000040f0c7825 */ /* 0x001fcc00078e000c */
[----:B------:R-:W2:Y:S01]  /*0300*/  LDG.E R12, desc[UR6][R12.64] ;  /* 0x000000060c0c7981 */ /* 0x000ea2000c1e1900 */
[----:B-1----:R-:W-:-:S06]  /*0310*/  IMAD.WIDE.U32 R10, R15, 0x4, R10 ;  /* 0x000000040f0a7825 */ /* 0x002fcc00078e000a */
[----:B------:R-:W3:Y:S01]  /*0320*/  LDG.E R11, desc[UR6][R10.64] ;  /* 0x000000060a0b7981 */ /* 0x000ee2000c1e1900 */
[----:B------:R-:W-:Y:S02]  /*0330*/  ISETP.GE.U32.AND P0, PT, R3, 0x2, PT ;  /* 0x000000020300780c */ /* 0x000fe40003f06070 */
[----:B--2---:R-:W-:Y:S01]  /*0340*/  I2FP.F32.S32 R15, R12 ;  /* 0x0000000c000f7245 */ /* 0x004fe20000201400 */
[----:B---3--:R0:W-:Y:S04]  /*0350*/  STS [R6], R11 ;  /* 0x0000000b06007388 */ /* 0x0081e80000000800 */
[----:B------:R0:W-:Y:S01]  /*0360*/  STS [R8], R15 ;  /* 0x0000000f08007388 */ /* 0x0001e20000000800 */
[----:B------:R-:W-:Y:S06]  /*0370*/  BAR.SYNC.DEFER_BLOCKING 0x0 ;  /* 0x0000000000007b1d */ /* 0x000fec0000010000 */
[----:B------:R-:W-:Y:S05]  /*0380*/  @!P0 BRA `(.L_x_26) ;  /* 0x0000000000488947 */ /* 0x000fea0003800000 */
[----:B0-----:R-:W-:-:S07]  /*0390*/  IMAD.MOV.U32 R11, RZ, RZ, R3 ;  /* 0x000000ffff0b7224 */ /* 0x001fce00078e0003 */
.L_x_29:
[----:B------:R-:W-:Y:S01]  /*03a0*/  MOV R12, R11 ;  /* 0x0000000b000c7202 */ /* 0x000fe20000000f00 */
[----:B------:R-:W-:Y:S01]  /*03b0*/  BSSY.RECONVERGENT B0, `(.L_x_27) ;  /* 0x000000c000007945 */ /* 0x000fe20003800200 */
[----:B------:R-:W-:-:S04]  /*03c0*/  SHF.R.U32.HI R11, RZ, 0x1, R11 ;  /* 0x00000001ff0b7819 */ /* 0x000fc8000001160b */
[----:B------:R-:W-:-:S13]  /*03d0*/  ISETP.GE.U32.AND P0, PT, R2, R11, PT ;  /* 0x0000000b0200720c */ /* 0x000fda0003f06070 */
[----:B0-----:R-:W-:Y:S05]  /*03e0*/  @P0 BRA `(.L_x_28) ;  /* 0x0000000000200947 */ /* 0x001fea0003800000 */
[----:B------:R-:W-:Y:S01]  /*03f0*/  IMAD R14, R11, 0x4, R6 ;  /* 0x000000040b0e7824 */ /* 0x000fe200078e0206 */
[----:B------:R-:W-:Y:S04]  /*0400*/  LDS R10, [R6] ;  /* 0x00000000060a7984 */ /* 0x000fe80000000800 */
[----:B------:R-:W0:Y:S02]  /*0410*/  LDS R15, [R14] ;  /* 0x000000000e0f7984 */ /* 0x000e240000000800 */
[----:B0-----:R-:W-:-:S13]  /*0420*/  FSETP.GT.AND P0, PT, R10, R15, PT ;  /* 0x0000000f0a00720b */ /* 0x001fda0003f04000 */
[----:B------:R-:W-:Y:S01]  /*0430*/  @P0 LEA R10, R3, R14, 0x2 ;  /* 0x0000000e030a0211 */ /* 0x000fe200078e10ff */
[----:B------:R-:W-:Y:S04]  /*0440*/  @P0 STS [R6], R15 ;  /* 0x0000000f06000388 */ /* 0x000fe80000000800 */
[----:B------:R-:W0:Y:S04]  /*0450*/  @P0 LDS R13, [R10] ;  /* 0x000000000a0d0984 */ /* 0x000e280000000800 */
[----:B0-----:R0:W-:Y:S02]  /*0460*/  @P0 STS [R8], R13 ;  /* 0x0000000d08000388 */ /* 0x0011e40000000800 */
.L_x_28:
[----:B------:R-:W-:Y:S05]  /*0470*/  BSYNC.RECONVERGENT B0 ;  /* 0x0000000000007941 */ /* 0x000fea0003800200 */
.L_x_27:
[----:B------:R-:W-:Y:S01]  /*0480*/  BAR.SYNC.DEFER_BLOCKING 0x0 ;  /* 0x0000000000007b1d */ /* 0x000fe20000010000 */
[----:B------:R-:W-:-:S13]  /*0490*/  ISETP.GT.U32.AND P0, PT, R12, 0x3, PT ;  /* 0x000000030c00780c */ /* 0x000fda0003f04070 */
[----:B------:R-:W-:Y:S05]  /*04a0*/  @P0 BRA `(.L_x_29) ;  /* 0xfffffffc00bc0947 */ /* 0x000fea000383ffff */
.L_x_26:
[----:B------:R-:W-:Y:S01]  /*04b0*/  ISETP.NE.AND P0, PT, R2, RZ, PT ;  /* 0x000000ff0200720c */ /* 0x000fe20003f05270 */
[----:B------:R-:W-:-:S12]  /*04c0*/  BSSY.RECONVERGENT B0, `(.L_x_30) ;  /* 0x000000f000007945 */ /* 0x000fd80003800200 */
[----:B------:R-:W-:Y:S05]  /*04d0*/  @P0 BRA `(.L_x_31) ;  /* 0x0000000000340947 */ /* 0x000fea0003800000 */
[----:B------:R-:W1:Y:S01]  /*04e0*/  S2UR UR5, SR_CgaCtaId ;  /* 0x00000000000579c3 */ /* 0x000e620000008800 */
[----:B------:R-:W2:Y:S01]  /*04f0*/  LDS R14, [R9] ;  /* 0x00000000090e7984 */ /* 0x000ea20000000800 */
[----:B------:R-:W-:Y:S01]  /*0500*/  UMOV UR4, 0x400 ;  /* 0x0000040000047882 */ /* 0x000fe20000000000 */
[----:B------:R-:W-:-:S05]  /*0510*/  IMAD.IADD R17, R4, 0x1, R7 ;  /* 0x0000000104117824 */ /* 0x000fca00078e0207 */
[----:B0-----:R-:W0:Y:S08]  /*0520*/  LDC.64 R12, c[0x0][0x3a0] ;  /* 0x0000e800ff0c7b82 */ /* 0x001e300000000a00 */
[----:B------:R-:W3:Y:S01]  /*0530*/  LDC.64 R10, c[0x0][0x3a8] ;  /* 0x0000ea00ff0a7b82 */ /* 0x000ee20000000a00 */
[----:B-1----:R-:W-:Y:S01]  /*0540*/  ULEA UR4, UR5, UR4, 0x18 ;  /* 0x0000000405047291 */ /* 0x002fe2000f8ec0ff */
[----:B0-----:R-:W-:-:S08]  /*0550*/  IMAD.WIDE.U32 R12, R17, 0x4, R12 ;  /* 0x00000004110c7825 */ /* 0x001fd000078e000c */
[----:B------:R-:W0:Y:S01]  /*0560*/  LDS R15, [UR4] ;  /* 0x00000004ff0f7984 */ /* 0x000e220008000800 */
[----:B---3--:R-:W-:Y:S01]  /*0570*/  IMAD.WIDE.U32 R10, R17, 0x4, R10 ;  /* 0x00000004110a7825 */ /* 0x008fe200078e000a */
[----:B--2---:R-:W1:Y:S02]  /*0580*/  F2I.TRUNC.NTZ R19, R14 ;  /* 0x0000000e00137305 */ /* 0x004e64000020f100 */
[----:B0-----:R2:W-:Y:S04]  /*0590*/  STG.E desc[UR6][R12.64], R15 ;  /* 0x0000000f0c007986 */ /* 0x0015e8000c101906 */
[----:B-1----:R2:W-:Y:S02]  /*05a0*/  STG.E desc[UR6][R10.64], R19 ;  /* 0x000000130a007986 */ /* 0x0025e4000c101906 */
.L_x_31:
[----:B------:R-:W-:Y:S05]  /*05b0*/  BSYNC.RECONVERGENT B0 ;  /* 0x0000000000007941 */ /* 0x000fea0003800200 */
.L_x_30:
[----:B------:R-:W-:-:S04]  /*05c0*/  IADD3 R7, PT, PT, R7, 0x1, RZ ;  /* 0x0000000107077810 */ /* 0x000fc80007ffe0ff */
[----:B------:R-:W-:-:S13]  /*05d0*/  ISETP.NE.AND P0, PT, R7, R0, PT ;  /* 0x000000000700720c */ /* 0x000fda0003f05270 */
[----:B------:R-:W-:Y:S05]  /*05e0*/  @P0 BRA `(.L_x_32) ;  /* 0xfffffffc00340947 */ /* 0x000fea000383ffff */
[----:B------:R-:W-:Y:S05]  /*05f0*/  EXIT ;  /* 0x000000000000794d */ /* 0x000fea0003800000 */
.L_x_33:
        /* <DEDUP_REMOVED lines=16> */
.L_x_81:


//--------------------- .text._Z19get_min_interblock5PKfPKiiPfiiiiiiS3_Pi --------------------------
	.section	.text._Z19get_min_interblock5PKfPKiiPfiiiiiiS3_Pi,"ax",@progbits
	.align	128
        .global         _Z19get_min_interblock5PKfPKiiPfiiiiiiS3_Pi
        .type           _Z19get_min_interblock5PKfPKiiPfiiiiiiS3_Pi,@function
        .size           _Z19get_min_interblock5PKfPKiiPfiiiiiiS3_Pi,(.L_x_82 - _Z19get_min_interblock5PKfPKiiPfiiiiiiS3_Pi)
        .other          _Z19get_min_interblock5PKfPKiiPfiiiiiiS3_Pi,@"STO_CUDA_ENTRY STV_DEFAULT"
_Z19get_min_interblock5PKfPKiiPfiiiiiiS3_Pi:
.text._Z19get_min_interblock5PKfPKiiPfiiiiiiS3_Pi:
[----:B------:R-:W-:Y:S01]  /*0000*/  LDC R1, c[0x0][0x37c] ;  /* 0x0000df00ff017b82 */ /* 0x000fe20000000800 */
[----:B------:R-:W0:Y:S01]  /*0010*/  S2R R11, SR_TID.X ;  /* 0x00000000000b7919 */ /* 0x000e220000002100 */
[----:B------:R-:W0:Y:S01]  /*0020*/  LDCU UR4, c[0x0][0x390] ;  /* 0x00007200ff0477ac */ /* 0x000e220008000800 */
[----:B------:R-:W-:Y:S01]  /*0030*/  HFMA2 R0, -RZ, RZ, 1.875, 0 ;  /* 0x3f800000ff007431 */ /* 0x000fe200000001ff */
[----:B------:R-:W1:Y:S01]  /*0040*/  LDCU.64 UR8, c[0x0][0x358] ;  /* 0x00006b00ff0877ac */ /* 0x000e620008000a00 */
[----:B0-----:R-:W-:-:S13]  /*0050*/  ISETP.GE.U32.AND P0, PT, R11, UR4, PT ;  /* 0x000000040b007c0c */ /* 0x001fda000bf06070 */
[----:B------:R-:W0:Y:S08]  /*0060*/  @!P0 LDC.64 R8, c[0x0][0x3a0] ;  /* 0x0000e800ff088b82 */ /* 0x000e300000000a00 */
[----:B------:R-:W2:Y:S08]  /*0070*/  @!P0 LDC.64 R4, c[0x0][0x388] ;  /* 0x0000e200ff048b82 */ /* 0x000eb00000000a00 */
[----:B------:R-:W3:Y:S08]  /*0080*/  @!P0 LDC.64 R6, c[0x0][0x3a0] ;  /* 0x0000e800ff068b82 */ /* 0x000ef00000000a00 */
[----:B------:R-:W4:Y:S01]  /*0090*/  @!P0 LDC.64 R2, c[0x0][0x380] ;  /* 0x0000e000ff028b82 */ /* 0x000f220000000a00 */
[----:B0-----:R-:W-:-:S04]  /*00a0*/  @!P0 IMAD R9, R11, R9, R8 ;  /* 0x000000090b098224 */ /* 0x001fc800078e0208 */
[----:B--2---:R-:W-:-:S06]  /*00b0*/  @!P0 IMAD.WIDE.U32 R4, R9, 0x4, R4 ;  /* 0x0000000409048825 */ /* 0x004fcc00078e0004 */
[----:B-1----:R-:W2:Y:S01]  /*00c0*/  @!P0 LDG.E R4, desc[UR8][R4.64] ;  /* 0x0000000804048981 */ /* 0x002ea2000c1e1900 */
[----:B---3--:R-:W-:-:S04]  /*00d0*/  @!P0 IMAD R7, R11, R7, R6 ;  /* 0x000000070b078224 */ /* 0x008fc800078e0206 */
[----:B----4-:R-:W-:-:S05]  /*00e0*/  @!P0 IMAD.WIDE.U32 R2, R7, 0x4, R2 ;  /* 0x0000000407028825 */ /* 0x010fca00078e0002 */
[----:B------:R-:W3:Y:S01]  /*00f0*/  @!P0 LDG.E R0, desc[UR8][R2.64] ;  /* 0x0000000802008981 */ /* 0x000ee2000c1e1900 */
[----:B------:R-:W0:Y:S08]  /*0100*/  S2UR UR5, SR_CgaCtaId ;  /* 0x00000000000579c3 */ /* 0x000e300000008800 */
[----:B------:R-:W1:Y:S01]  /*0110*/  LDC R8, c[0x0][0x360] ;  /* 0x0000d800ff087b82 */ /* 0x000e620000000800 */
[----:B------:R-:W-:Y:S01]  /*0120*/  UMOV UR4, 0x400 ;  /* 0x0000040000047882 */ /* 0x000fe20000000000 */
[----:B------:R-:W-:Y:S01]  /*0130*/  MOV R6, 0x3f800000 ;  /* 0x3f80000000067802 */ /* 0x000fe20000000f00 */
[----:B0-----:R-:W-:-:S06]  /*0140*/  ULEA UR4, UR5, UR4, 0x18 ;  /* 0x0000000405047291 */ /* 0x001fcc000f8ec0ff */
[----:B------:R-:W-:-:S05]  /*0150*/  LEA R7, R11, UR4, 0x2 ;  /* 0x000000040b077c11 */ /* 0x000fca000f8e10ff */
[C---:B-1----:R-:W-:Y:S01]  /*0160*/  IMAD R9, R8.reuse, 0x4, R7 ;  /* 0x0000000408097824 */ /* 0x042fe200078e0207 */
[----:B--2---:R-:W-:Y:S02]  /*0170*/  @!P0 I2FP.F32.S32 R6, R4 ;  /* 0x0000000400068245 */ /* 0x004fe40000201400 */
[----:B------:R-:W-:Y:S01]  /*0180*/  ISETP.GE.U32.AND P0, PT, R8, 0x2, PT ;  /* 0x000000020800780c */ /* 0x000fe20003f06070 */
[----:B---3--:R0:W-:Y:S04]  /*0190*/  STS [R7], R0 ;  /* 0x0000000007007388 */ /* 0x0081e80000000800 */
[----:B------:R0:W-:Y:S01]  /*01a0*/  STS [R9], R6 ;  /* 0x0000000609007388 */ /* 0x0001e20000000800 */
[----:B------:R-:W-:Y:S07]  /*01b0*/  BAR.SYNC.DEFER_BLOCKING 0x0 ;  /* 0x0000000000007b1d */ /* 0x000fee0000010000 */
[----:B------:R-:W-:Y:S05]  /*01c0*/  @!P0 BRA `(.L_x_34) ;  /* 0x0000000000488947 */ /* 0x000fea0003800000 */
[----:B0-----:R-:W-:-:S07]  /*01d0*/  MOV R0, R8 ;  /* 0x0000000800007202 */ /* 0x001fce0000000f00 */
.L_x_37:
        /* <DEDUP_REMOVED lines=10> */
[----:B------:R-:W-:Y:S05]  /*0280*/  @P0 STS [R7], R4 ;  /* 0x0000000407000388 */ /* 0x000fea0000000800 */
[----:B------:R-:W0:Y:S04]  /*0290*/  @P0 LDS R2, [R2] ;  /* 0x0000000002020984 */ /* 0x000e280000000800 */
[----:B0-----:R0:W-:Y:S02]  /*02a0*/  @P0 STS [R9], R2 ;  /* 0x0000000209000388 */ /* 0x0011e40000000800 */
.L_x_36:
[----:B------:R-:W-:Y:S05]  /*02b0*/  BSYNC.RECONVERGENT B0 ;  /* 0x0000000000007941 */ /* 0x000fea0003800200 */
.L_x_35:
[----:B------:R-:W-:Y:S01]  /*02c0*/  BAR.SYNC.DEFER_BLOCKING 0x0 ;  /* 0x0000000000007b1d */ /* 0x000fe20000010000 */
[----:B------:R-:W-:-:S13]  /*02d0*/  ISETP.GT.U32.AND P0, PT, R3, 0x3, PT ;  /* 0x000000030300780c */ /* 0x000fda0003f04070 */
[----:B------:R-:W-:Y:S05]  /*02e0*/  @P0 BRA `(.L_x_37) ;  /* 0xfffffffc00bc0947 */ /* 0x000fea000383ffff */
.L_x_34:
[----:B------:R-:W-:-:S13]  /*02f0*/  ISETP.NE.AND P0, PT, R11, RZ, PT ;  /* 0x000000ff0b00720c */ /* 0x000fda0003f05270 */
[----:B------:R-:W-:Y:S05]  /*0300*/  @P0 EXIT ;  /* 0x000000000000094d */ /* 0x000fea0003800000 */
[----:B------:R-:W1:Y:S01]  /*0310*/  S2UR UR6, SR_CgaCtaId ;  /* 0x00000000000679c3 */ /* 0x000e620000008800 */
[----:B0-----:R-:W-:Y:S01]  /*0320*/  LEA R0, R8, UR4, 0x2 ;  /* 0x0000000408007c11 */ /* 0x001fe2000f8e10ff */
[----:B------:R-:W-:-:S05]  /*0330*/  UMOV UR5, 0x400 ;  /* 0x0000040000057882 */ /* 0x000fca0000000000 */
[----:B------:R-:W0:Y:S01]  /*0340*/  LDS R0, [R0] ;  /* 0x0000000000007984 */ /* 0x000e220000000800 */
[----:B------:R-:W2:Y:S08]  /*0350*/  LDC.64 R16, c[0x0][0x3a0] ;  /* 0x0000e800ff107b82 */ /* 0x000eb00000000a00 */
[----:B------:R-:W2:Y:S01]  /*0360*/  LDC.64 R14, c[0x0][0x3a8] ;  /* 0x0000ea00ff0e7b82 */ /* 0x000ea20000000a00 */
[----:B-1----:R-:W-:-:S07]  /*0370*/  ULEA UR5, UR6, UR5, 0x18 ;  /* 0x0000000506057291 */ /* 0x002fce000f8ec0ff */
[----:B------:R-:W1:Y:S02]  /*0380*/  LDC R10, c[0x0][0x3b0] ;  /* 0x0000ec00ff0a7b82 */ /* 0x000e640000000800 */
[----:B------:R-:W3:Y:S06]  /*0390*/  LDS R11, [UR5] ;  /* 0x00000005ff0b7984 */ /* 0x000eec0008000800 */
[----:B------:R-:W4:Y:S01]  /*03a0*/  LDC.64 R4, c[0x0][0x3b8] ;  /* 0x0000ee00ff047b82 */ /* 0x000f220000000a00 */
[----:B--2---:R-:W-:Y:S01]  /*03b0*/  IADD3 R13, PT, PT, R16, R14, RZ ;  /* 0x0000000e100d7210 */ /* 0x004fe20007ffe0ff */
[----:B------:R-:W-:-:S06]  /*03c0*/  IMAD R8, R17, R15, RZ ;  /* 0x0000000f11087224 */ /* 0x000fcc00078e02ff */
[----:B------:R-:W2:Y:S01]  /*03d0*/  LDC.64 R6, c[0x0][0x3c0] ;  /* 0x0000f000ff067b82 */ /* 0x000ea20000000a00 */
[----:B0-----:R-:W0:Y:S01]  /*03e0*/  F2I.TRUNC.NTZ R9, R0 ;  /* 0x0000000000097305 */ /* 0x001e22000020f100 */
[----:B-1----:R-:W-:-:S06]  /*03f0*/  IMAD R13, R8, R10, R13 ;  /* 0x0000000a080d7224 */ /* 0x002fcc00078e020d */
[----:B------:R-:W1:Y:S01]  /*0400*/  LDC.64 R2, c[0x0][0x398] ;  /* 0x0000e600ff027b82 */ /* 0x000e620000000a00 */
[----:B----4-:R-:W-:-:S04]  /*0410*/  IMAD.WIDE R4, R13, 0x4, R4 ;  /* 0x000000040d047825 */ /* 0x010fc800078e0204 */
[----:B0-----:R-:W-:Y:S02]  /*0420*/  IMAD R15, R9, R17, R16 ;  /* 0x00000011090f7224 */ /* 0x001fe400078e0210 */
[----:B--2---:R-:W-:-:S04]  /*0430*/  IMAD.WIDE R6, R13, 0x4, R6 ;  /* 0x000000040d067825 */ /* 0x004fc800078e0206 */
[----:B------:R-:W-:Y:S01]  /*0440*/  IMAD.MOV.U32 R13, RZ, RZ, 0x3f800000 ;  /* 0x3f800000ff0d7424 */ /* 0x000fe200078e00ff */
[----:B---3--:R-:W-:Y:S01]  /*0450*/  STG.E desc[UR8][R4.64], R11 ;  /* 0x0000000b04007986 */ /* 0x008fe2000c101908 */
[----:B-1----:R-:W-:-:S03]  /*0460*/  IMAD.WIDE R2, R15, 0x4, R2 ;  /* 0x000000040f027825 */ /* 0x002fc600078e0202 */
[----:B------:R-:W-:Y:S04]  /*0470*/  STG.E desc[UR8][R6.64], R9 ;  /* 0x0000000906007986 */ /* 0x000fe8000c101908 */
[----:B------:R-:W-:Y:S01]  /*0480*/  STG.E desc[UR8][R2.64], R13 ;  /* 0x0000000d02007986 */ /* 0x000fe2000c101908 */
[----:B------:R-:W-:Y:S05]  /*0490*/  EXIT ;  /* 0x000000000000794d */ /* 0x000fea0003800000 */
.L_x_38:
        /* <DEDUP_REMOVED lines=14> */
.L_x_82:


//--------------------- .text._Z19get_min_interblock3PKfPKiPfiiiiiS3_Pi --------------------------
	.section	.text._Z19get_min_interblock3PKfPKiPfiiiiiS3_Pi,"ax",@progbits
	.align	128
        .global         _Z19get_min_interblock3PKfPKiPfiiiiiS3_Pi
        .type           _Z19get_min_interblock3PKfPKiPfiiiiiS3_Pi,@function
        .size           _Z19get_min_interblock3PKfPKiPfiiiiiS3_Pi,(.L_x_83 - _Z19get_min_interblock3PKfPKiPfiiiiiS3_Pi)
        .other          _Z19get_min_interblock3PKfPKiPfiiiiiS3_Pi,@"STO_CUDA_ENTRY STV_DEFAULT"
_Z19get_min_interblock3PKfPKiPfiiiiiS3_Pi:
.text._Z19get_min_interblock3PKfPKiPfiiiiiS3_Pi:
[----:B------:R-:W-:Y:S01]  /*0000*/  LDC R1, c[0x0][0x37c] ;  /* 0x0000df00ff017b82 */ /* 0x000fe20000000800 */
[----:B------:R-:W0:Y:S07]  /*0010*/  S2R R11, SR_TID.X ;  /* 0x00000000000b7919 */ /* 0x000e2e0000002100 */
[----:B------:R-:W0:Y:S01]  /*0020*/  LDC R0, c[0x0][0x3a0] ;  /* 0x0000e800ff007b82 */ /* 0x000e220000000800 */
[----:B------:R-:W1:Y:S01]  /*0030*/  LDCU.64 UR4, c[0x0][0x398] ;  /* 0x00007300ff0477ac */ /* 0x000e620008000a00 */
[----:B------:R-:W2:Y:S06]  /*0040*/  LDCU.64 UR8, c[0x0][0x358] ;  /* 0x00006b00ff0877ac */ /* 0x000eac0008000a00 */
[----:B------:R-:W3:Y:S08]  /*0050*/  LDC.64 R4, c[0x0][0x388] ;  /* 0x0000e200ff047b82 */ /* 0x000ef00000000a00 */
[----:B------:R-:W4:Y:S01]  /*0060*/  LDC.64 R2, c[0x0][0x380] ;  /* 0x0000e000ff027b82 */ /* 0x000f220000000a00 */
[----:B-1----:R-:W-:-:S06]  /*0070*/  UIADD3 UR4, UPT, UPT, UR5, UR4, URZ ;  /* 0x0000000405047290 */ /* 0x002fcc000fffe0ff */
[----:B0-----:R-:W-:-:S04]  /*0080*/  IMAD R7, R11, R0, UR4 ;  /* 0x000000040b077e24 */ /* 0x001fc8000f8e0200 */
[----:B---3--:R-:W-:-:S04]  /*0090*/  IMAD.WIDE.U32 R4, R7, 0x4, R4 ;  /* 0x0000000407047825 */ /* 0x008fc800078e0004 */
[----:B----4-:R-:W-:Y:S02]  /*00a0*/  IMAD.WIDE.U32 R2, R7, 0x4, R2 ;  /* 0x0000000407027825 */ /* 0x010fe400078e0002 */
[----:B--2---:R-:W2:Y:S04]  /*00b0*/  LDG.E R4, desc[UR8][R4.64] ;  /* 0x0000000804047981 */ /* 0x004ea8000c1e1900 */
[----:B------:R-:W3:Y:S01]  /*00c0*/  LDG.E R2, desc[UR8][R2.64] ;  /* 0x0000000802027981 */ /* 0x000ee2000c1e1900 */
[----:B------:R-:W0:Y:S01]  /*00d0*/  S2UR UR6, SR_CgaCtaId ;  /* 0x00000000000679c3 */ /* 0x000e220000008800 */
[----:B------:R-:W-:-:S07]  /*00e0*/  UMOV UR5, 0x400 ;  /* 0x0000040000057882 */ /* 0x000fce0000000000 */
[----:B------:R-:W1:Y:S01]  /*00f0*/  LDC R6, c[0x0][0x360] ;  /* 0x0000d800ff067b82 */ /* 0x000e620000000800 */
[----:B0-----:R-:W-:-:S06]  /*0100*/  ULEA UR5, UR6, UR5, 0x18 ;  /* 0x0000000506057291 */ /* 0x001fcc000f8ec0ff */
[----:B------:R-:W-:Y:S02]  /*0110*/  LEA R7, R11, UR5, 0x2 ;  /* 0x000000050b077c11 */ /* 0x000fe4000f8e10ff */
[----:B-1----:R-:W-:-:S03]  /*0120*/  ISETP.GE.U32.AND P0, PT, R6, 0x2, PT ;  /* 0x000000020600780c */ /* 0x002fc60003f06070 */
[----:B------:R-:W-:Y:S01]  /*0130*/  IMAD R9, R6, 0x4, R7 ;  /* 0x0000000406097824 */ /* 0x000fe200078e0207 */
[----:B--2---:R-:W-:Y:S01]  /*0140*/  I2FP.F32.S32 R0, R4 ;  /* 0x0000000400007245 */ /* 0x004fe20000201400 */
[----:B---3--:R0:W-:Y:S04]  /*0150*/  STS [R7], R2 ;  /* 0x0000000207007388 */ /* 0x0081e80000000800 */
[----:B------:R0:W-:Y:S01]  /*0160*/  STS [R9], R0 ;  /* 0x0000000009007388 */ /* 0x0001e20000000800 */
[----:B------:R-:W-:Y:S06]  /*0170*/  BAR.SYNC.DEFER_BLOCKING 0x0 ;  /* 0x0000000000007b1d */ /* 0x000fec0000010000 */
[----:B------:R-:W-:Y:S05]  /*0180*/  @!P0 BRA `(.L_x_39) ;  /* 0x0000000000488947 */ /* 0x000fea0003800000 */
[----:B0-----:R-:W-:-:S07]  /*0190*/  IMAD.MOV.U32 R0, RZ, RZ, R6 ;  /* 0x000000ffff007224 */ /* 0x001fce00078e0006 */
.L_x_42:
        /* <DEDUP_REMOVED lines=10> */
[----:B------:R-:W-:Y:S05]  /*0240*/  @P0 STS [R7], R4 ;  /* 0x0000000407000388 */ /* 0x000fea0000000800 */
[----:B------:R-:W0:Y:S04]  /*0250*/  @P0 LDS R2, [R2] ;  /* 0x0000000002020984 */ /* 0x000e280000000800 */
[----:B0-----:R0:W-:Y:S02]  /*0260*/  @P0 STS [R9], R2 ;  /* 0x0000000209000388 */ /* 0x0011e40000000800 */
.L_x_41:
[----:B------:R-:W-:Y:S05]  /*0270*/  BSYNC.RECONVERGENT B0 ;  /* 0x0000000000007941 */ /* 0x000fea0003800200 */
.L_x_40:
[----:B------:R-:W-:Y:S01]  /*0280*/  BAR.SYNC.DEFER_BLOCKING 0x0 ;  /* 0x0000000000007b1d */ /* 0x000fe20000010000 */
[----:B------:R-:W-:-:S13]  /*0290*/  ISETP.GT.U32.AND P0, PT, R3, 0x3, PT ;  /* 0x000000030300780c */ /* 0x000fda0003f04070 */
[----:B------:R-:W-:Y:S05]  /*02a0*/  @P0 BRA `(.L_x_42) ;  /* 0xfffffffc00bc0947 */ /* 0x000fea000383ffff */
.L_x_39:
[----:B------:R-:W-:-:S13]  /*02b0*/  ISETP.NE.AND P0, PT, R11, RZ, PT ;  /* 0x000000ff0b00720c */ /* 0x000fda0003f05270 */
[----:B------:R-:W-:Y:S05]  /*02c0*/  @P0 EXIT ;  /* 0x000000000000094d */ /* 0x000fea0003800000 */
[----:B------:R-:W1:Y:S01]  /*02d0*/  S2UR UR7, SR_CgaCtaId ;  /* 0x00000000000779c3 */ /* 0x000e620000008800 */
[----:B0-----:R-:W-:Y:S01]  /*02e0*/  LEA R0, R6, UR5, 0x2 ;  /* 0x0000000506007c11 */ /* 0x001fe2000f8e10ff */
[----:B------:R-:W-:-:S05]  /*02f0*/  UMOV UR6, 0x400 ;  /* 0x0000040000067882 */ /* 0x000fca0000000000 */
[----:B------:R-:W0:Y:S01]  /*0300*/  LDS R0, [R0] ;  /* 0x0000000000007984 */ /* 0x000e220000000800 */
[----:B------:R-:W2:Y:S08]  /*0310*/  LDC.64 R12, c[0x0][0x3a0] ;  /* 0x0000e800ff0c7b82 */ /* 0x000eb00000000a00 */
[----:B------:R-:W3:Y:S01]  /*0320*/  LDC.64 R2, c[0x0][0x3b0] ;  /* 0x0000ec00ff027b82 */ /* 0x000ee20000000a00 */
[----:B-1----:R-:W-:-:S07]  /*0330*/  ULEA UR6, UR7, UR6, 0x18 ;  /* 0x0000000607067291 */ /* 0x002fce000f8ec0ff */
[----:B------:R-:W1:Y:S01]  /*0340*/  LDC.64 R4, c[0x0][0x3b8] ;  /* 0x0000ee00ff047b82 */ /* 0x000e620000000a00 */
[----:B--2---:R-:W-:Y:S01]  /*0350*/  IMAD R13, R12, R13, UR4 ;  /* 0x000000040c0d7e24 */ /* 0x004fe2000f8e020d */
[----:B------:R-:W2:Y:S06]  /*0360*/  LDS R11, [UR6] ;  /* 0x00000006ff0b7984 */ /* 0x000eac0008000800 */
[----:B------:R-:W4:Y:S01]  /*0370*/  LDC.64 R6, c[0x0][0x390] ;  /* 0x0000e400ff067b82 */ /* 0x000f220000000a00 */
[C---:B---3--:R-:W-:Y:S01]  /*0380*/  IMAD.WIDE R2, R13.reuse, 0x4, R2 ;  /* 0x000000040d027825 */ /* 0x048fe200078e0202 */
[----:B0-----:R-:W0:Y:S03]  /*0390*/  F2I.TRUNC.NTZ R9, R0 ;  /* 0x0000000000097305 */ /* 0x001e26000020f100 */
[----:B-1----:R-:W-:-:S04]  /*03a0*/  IMAD.WIDE R4, R13, 0x4, R4 ;  /* 0x000000040d047825 */ /* 0x002fc800078e0204 */
[----:B------:R-:W-:Y:S02]  /*03b0*/  HFMA2 R13, -RZ, RZ, 1.875, 0 ;  /* 0x3f800000ff0d7431 */ /* 0x000fe400000001ff */
[----:B0-----:R-:W-:-:S04]  /*03c0*/  IMAD R15, R9, R12, UR4 ;  /* 0x00000004090f7e24 */ /* 0x001fc8000f8e020c */
[----:B----4-:R-:W-:Y:S01]  /*03d0*/  IMAD.WIDE R6, R15, 0x4, R6 ;  /* 0x000000040f067825 */ /* 0x010fe200078e0206 */
[----:B--2---:R-:W-:Y:S04]  /*03e0*/  STG.E desc[UR8][R2.64], R11 ;  /* 0x0000000b02007986 */ /* 0x004fe8000c101908 */
[----:B------:R-:W-:Y:S04]  /*03f0*/  STG.E desc[UR8][R4.64], R9 ;  /* 0x0000000904007986 */ /* 0x000fe8000c101908 */
[----:B------:R-:W-:Y:S01]  /*0400*/  STG.E desc[UR8][R6.64], R13 ;  /* 0x0000000d06007986 */ /* 0x000fe2000c101908 */
[----:B------:R-:W-:Y:S05]  /*0410*/  EXIT ;  /* 0x000000000000794d */ /* 0x000fea0003800000 */
.L_x_43:
        /* <DEDUP_REMOVED lines=14> */
.L_x_83:


//--------------------- .text._Z19get_min_intrablock3PKfPKiiiiPfPi --------------------------
	.section	.text._Z19get_min_intrablock3PKfPKiiiiPfPi,"ax",@progbits
	.align	128
        .global         _Z19get_min_intrablock3PKfPKiiiiPfPi
        .type           _Z19get_min_intrablock3PKfPKiiiiPfPi,@function
        .size           _Z19get_min_intrablock3PKfPKiiiiPfPi,(.L_x_84 - _Z19get_min_intrablock3PKfPKiiiiPfPi)
        .other          _Z19get_min_intrablock3PKfPKiiiiPfPi,@"STO_CUDA_ENTRY STV_DEFAULT"
_Z19get_min_intrablock3PKfPKiiiiPfPi:
.text._Z19get_min_intrablock3PKfPKiiiiPfPi:
[----:B------:R-:W-:Y:S01]  /*0000*/  LDC R1, c[0x0][0x37c] ;  /* 0x0000df00ff017b82 */ /* 0x000fe20000000800 */
[----:B------:R-:W0:Y:S07]  /*0010*/  S2R R11, SR_TID.X ;  /* 0x00000000000b7919 */ /* 0x000e2e0000002100 */
[----:B------:R-:W0:Y:S01]  /*0020*/  S2UR UR8, SR_CTAID.X ;  /* 0x00000000000879c3 */ /* 0x000e220000002500 */
[----:B------:R-:W1:Y:S01]  /*0030*/  LDCU UR4, c[0x0][0x398] ;  /* 0x00007300ff0477ac */ /* 0x000e620008000800 */
[----:B------:R-:W2:Y:S06]  /*0040*/  LDCU.64 UR6, c[0x0][0x358] ;  /* 0x00006b00ff0677ac */ /* 0x000eac0008000a00 */
[----:B------:R-:W3:Y:S08]  /*0050*/  LDC.64 R8, c[0x0][0x390] ;  /* 0x0000e400ff087b82 */ /* 0x000ef00000000a00 */
[----:B------:R-:W0:Y:S08]  /*0060*/  LDC R2, c[0x0][0x360] ;  /* 0x0000d800ff027b82 */ /* 0x000e300000000800 */
[----:B------:R-:W4:Y:S08]  /*0070*/  LDC.64 R6, c[0x0][0x388] ;  /* 0x0000e200ff067b82 */ /* 0x000f300000000a00 */
[----:B------:R-:W5:Y:S01]  /*0080*/  LDC.64 R4, c[0x0][0x380] ;  /* 0x0000e000ff047b82 */ /* 0x000f620000000a00 */
[----:B---3--:R-:W-:-:S02]  /*0090*/  IMAD.IADD R0, R9, 0x1, R8 ;  /* 0x0000000109007824 */ /* 0x008fc400078e0208 */
[----:B0-----:R-:W-:-:S04]  /*00a0*/  IMAD R3, R2, UR8, R11 ;  /* 0x0000000802037c24 */ /* 0x001fc8000f8e020b */
[----:B-1----:R-:W-:-:S04]  /*00b0*/  IMAD R3, R3, UR4, R0 ;  /* 0x0000000403037c24 */ /* 0x002fc8000f8e0200 */
[----:B----4-:R-:W-:-:S06]  /*00c0*/  IMAD.WIDE.U32 R6, R3, 0x4, R6 ;  /* 0x0000000403067825 */ /* 0x010fcc00078e0006 */
[----:B--2---:R-:W2:Y:S01]  /*00d0*/  LDG.E R6, desc[UR6][R6.64] ;  /* 0x0000000606067981 */ /* 0x004ea2000c1e1900 */
[----:B-----5:R-:W-:-:S06]  /*00e0*/  IMAD.WIDE.U32 R4, R3, 0x4, R4 ;  /* 0x0000000403047825 */ /* 0x020fcc00078e0004 */
[----:B------:R-:W3:Y:S01]  /*00f0*/  LDG.E R4, desc[UR6][R4.64] ;  /* 0x0000000604047981 */ /* 0x000ee2000c1e1900 */
[----:B------:R-:W0:Y:S01]  /*0100*/  S2UR UR5, SR_CgaCtaId ;  /* 0x00000000000579c3 */ /* 0x000e220000008800 */
[----:B------:R-:W-:Y:S01]  /*0110*/  UMOV UR4, 0x400 ;  /* 0x0000040000047882 */ /* 0x000fe20000000000 */
[----:B------:R-:W-:Y:S01]  /*0120*/  ISETP.GE.U32.AND P0, PT, R2, 0x2, PT ;  /* 0x000000020200780c */ /* 0x000fe20003f06070 */
[----:B0-----:R-:W-:-:S06]  /*0130*/  ULEA UR4, UR5, UR4, 0x18 ;  /* 0x0000000405047291 */ /* 0x001fcc000f8ec0ff */
[----:B------:R-:W-:-:S05]  /*0140*/  LEA R3, R11, UR4, 0x2 ;  /* 0x000000040b037c11 */ /* 0x000fca000f8e10ff */
[----:B------:R-:W-:Y:S01]  /*0150*/  IMAD R9, R2, 0x4, R3 ;  /* 0x0000000402097824 */ /* 0x000fe200078e0203 */
[----:B--2---:R-:W-:Y:S01]  /*0160*/  I2FP.F32.S32 R8, R6 ;  /* 0x0000000600087245 */ /* 0x004fe20000201400 */
[----:B---3--:R0:W-:Y:S04]  /*0170*/  STS [R3], R4 ;  /* 0x0000000403007388 */ /* 0x0081e80000000800 */
[----:B------:R0:W-:Y:S01]  /*0180*/  STS [R9], R8 ;  /* 0x0000000809007388 */ /* 0x0001e20000000800 */
[----:B------:R-:W-:Y:S06]  /*0190*/  BAR.SYNC.DEFER_BLOCKING 0x0 ;  /* 0x0000000000007b1d */ /* 0x000fec0000010000 */
[----:B------:R-:W-:Y:S05]  /*01a0*/  @!P0 BRA `(.L_x_44) ;  /* 0x0000000000488947 */ /* 0x000fea0003800000 */
[----:B0-----:R-:W-:-:S07]  /*01b0*/  MOV R4, R2 ;  /* 0x0000000200047202 */ /* 0x001fce0000000f00 */
.L_x_47:
        /* <DEDUP_REMOVED lines=13> */
.L_x_46:
[----:B------:R-:W-:Y:S05]  /*0290*/  BSYNC.RECONVERGENT B0 ;  /* 0x0000000000007941 */ /* 0x000fea0003800200 */
.L_x_45:
[----:B------:R-:W-:Y:S01]  /*02a0*/  BAR.SYNC.DEFER_BLOCKING 0x0 ;  /* 0x0000000000007b1d */ /* 0x000fe20000010000 */
[----:B------:R-:W-:-:S13]  /*02b0*/  ISETP.GT.U32.AND P0, PT, R7, 0x3, PT ;  /* 0x000000030700780c */ /* 0x000fda0003f04070 */
[----:B------:R-:W-:Y:S05]  /*02c0*/  @P0 BRA `(.L_x_47) ;  /* 0xfffffffc00bc0947 */ /* 0x000fea000383ffff */
.L_x_44:
[----:B------:R-:W-:-:S13]  /*02d0*/  ISETP.NE.AND P0, PT, R11, RZ, PT ;  /* 0x000000ff0b00720c */ /* 0x000fda0003f05270 */
[----:B------:R-:W-:Y:S05]  /*02e0*/  @P0 EXIT ;  /* 0x000000000000094d */ /* 0x000fea0003800000 */
[----:B0-----:R-:W0:Y:S01]  /*02f0*/  S2R R4, SR_CgaCtaId ;  /* 0x0000000000047919 */ /* 0x001e220000008800 */
[----:B------:R-:W-:Y:S01]  /*0300*/  MOV R3, 0x400 ;  /* 0x0000040000037802 */ /* 0x000fe20000000f00 */
[----:B------:R-:W1:Y:S02]  /*0310*/  LDC R9, c[0x0][0x398] ;  /* 0x0000e600ff097b82 */ /* 0x000e640000000800 */
[----:B-1----:R-:W-:Y:S01]  /*0320*/  IMAD R9, R9, UR8, R0 ;  /* 0x0000000809097c24 */ /* 0x002fe2000f8e0200 */
[----:B0-----:R-:W-:-:S05]  /*0330*/  LEA R7, R4, R3, 0x18 ;  /* 0x0000000304077211 */ /* 0x001fca00078ec0ff */
[----:B------:R-:W0:Y:S01]  /*0340*/  LDC.64 R4, c[0x0][0x3a8] ;  /* 0x0000ea00ff047b82 */ /* 0x000e220000000a00 */
[----:B------:R-:W-:Y:S02]  /*0350*/  LEA R6, R2, R7, 0x2 ;  /* 0x0000000702067211 */ /* 0x000fe400078e10ff */
[----:B------:R-:W1:Y:S04]  /*0360*/  LDS R7, [R7] ;  /* 0x0000000007077984 */ /* 0x000e680000000800 */
[----:B------:R-:W2:Y:S01]  /*0370*/  LDS R6, [R6] ;  /* 0x0000000006067984 */ /* 0x000ea20000000800 */
[----:B------:R-:W3:Y:S01]  /*0380*/  LDC.64 R2, c[0x0][0x3a0] ;  /* 0x0000e800ff027b82 */ /* 0x000ee20000000a00 */
[----:B0-----:R-:W-:-:S04]  /*0390*/  IMAD.WIDE.U32 R4, R9, 0x4, R4 ;  /* 0x0000000409047825 */ /* 0x001fc800078e0004 */
[----:B---3--:R-:W-:-:S05]  /*03a0*/  IMAD.WIDE.U32 R2, R9, 0x4, R2 ;  /* 0x0000000409027825 */ /* 0x008fca00078e0002 */
[----:B-1----:R-:W-:Y:S01]  /*03b0*/  STG.E desc[UR6][R2.64], R7 ;  /* 0x0000000702007986 */ /* 0x002fe2000c101906 */
[----:B--2---:R-:W0:Y:S03]  /*03c0*/  F2I.TRUNC.NTZ R11, R6 ;  /* 0x00000006000b7305 */ /* 0x004e26000020f100 */
[----:B0-----:R-:W-:Y:S01]  /*03d0*/  STG.E desc[UR6][R4.64], R11 ;  /* 0x0000000b04007986 */ /* 0x001fe2000c101906 */
[----:B------:R-:W-:Y:S05]  /*03e0*/  EXIT ;  /* 0x000000000000794d */ /* 0x000fea0003800000 */
.L_x_48:
        /* <DEDUP_REMOVED lines=9> */
.L_x_84:


//--------------------- .text._Z6cdist3PKfiS0_iiiiiPfPi --------------------------
	.section	.text._Z6cdist3PKfiS0_iiiiiPfPi,"ax",@progbits
	.align	128
        .global         _Z6cdist3PKfiS0_iiiiiPfPi
        .type           _Z6cdist3PKfiS0_iiiiiPfPi,@function
        .size           _Z6cdist3PKfiS0_iiiiiPfPi,(.L_x_78 - _Z6cdist3PKfiS0_iiiiiPfPi)
        .other          _Z6cdist3PKfiS0_iiiiiPfPi,@"STO_CUDA_ENTRY STV_DEFAULT"
_Z6cdist3PKfiS0_iiiiiPfPi:
.text._Z6cdist3PKfiS0_iiiiiPfPi:
[----:B------:R-:W-:Y:S01]  /*0000*/  LDC R1, c[0x0][0x37c] ;  /* 0x0000df00ff017b82 */ /* 0x000fe20000000800 */
[----:B------:R-:W0:Y:S02]  /*0010*/  LDCU UR6, c[0x0][0x398] ;  /* 0x00007300ff0677ac */ /* 0x000e240008000800 */
[----:B0-----:R-:W-:-:S13]  /*0020*/  ISETP.NE.AND P0, PT, RZ, UR6, PT ;  /* 0x00000006ff007c0c */ /* 0x001fda000bf05270 */
[----:B------:R-:W-:Y:S05]  /*0030*/  @!P0 EXIT ;  /* 0x000000000000894d */ /* 0x000fea0003800000 */
[----:B------:R-:W0:Y:S01]  /*0040*/  S2R R18, SR_TID.X ;  /* 0x0000000000127919 */ /* 0x000e220000002100 */
[----:B------:R-:W1:Y:S01]  /*0050*/  S2UR UR5, SR_CgaCtaId ;  /* 0x00000000000579c3 */ /* 0x000e620000008800 */
[----:B------:R-:W2:Y:S01]  /*0060*/  LDCU UR7, c[0x0][0x39c] ;  /* 0x00007380ff0777ac */ /* 0x000ea20008000800 */
[----:B------:R-:W3:Y:S01]  /*0070*/  S2R R16, SR_CTAID.X ;  /* 0x0000000000107919 */ /* 0x000ee20000002500 */
[----:B------:R-:W3:Y:S05]  /*0080*/  LDCU UR10, c[0x0][0x388] ;  /* 0x00007100ff0a77ac */ /* 0x000eea0008000800 */
[----:B------:R-:W4:Y:S01]  /*0090*/  LDC R17, c[0x0][0x360] ;  /* 0x0000d800ff117b82 */ /* 0x000f220000000800 */
[----:B------:R-:W-:Y:S01]  /*00a0*/  UMOV UR4, 0x400 ;  /* 0x0000040000047882 */ /* 0x000fe20000000000 */
[----:B------:R-:W0:Y:S06]  /*00b0*/  LDCU.64 UR8, c[0x0][0x358] ;  /* 0x00006b00ff0877ac */ /* 0x000e2c0008000a00 */
[----:B------:R-:W5:Y:S01]  /*00c0*/  LDC R9, c[0x0][0x3a4] ;  /* 0x0000e900ff097b82 */ /* 0x000f620000000800 */
[----:B--2---:R-:W-:-:S07]  /*00d0*/  UIMAD UR7, UR6, UR7, URZ ;  /* 0x00000007060772a4 */ /* 0x004fce000f8e02ff */
[----:B------:R-:W2:Y:S01]  /*00e0*/  LDC.64 R4, c[0x0][0x380] ;  /* 0x0000e000ff047b82 */ /* 0x000ea20000000a00 */
[----:B-1----:R-:W-:-:S06]  /*00f0*/  ULEA UR4, UR5, UR4, 0x18 ;  /* 0x0000000405047291 */ /* 0x002fcc000f8ec0ff */
[C---:B0-----:R-:W-:Y:S01]  /*0100*/  LEA R14, R18.reuse, UR4, 0x2 ;  /* 0x00000004120e7c11 */ /* 0x041fe2000f8e10ff */
[----:B------:R-:W0:Y:S01]  /*0110*/  LDC R11, c[0x0][0x3a8] ;  /* 0x0000ea00ff0b7b82 */ /* 0x000e220000000800 */
[C---:B----4-:R-:W-:Y:S01]  /*0120*/  IMAD.IADD R15, R18.reuse, 0x1, R17 ;  /* 0x00000001120f7824 */ /* 0x050fe200078e0211 */
[C---:B------:R-:W-:Y:S01]  /*0130*/  LEA R13, R17.reuse, UR4, 0x2 ;  /* 0x00000004110d7c11 */ /* 0x040fe2000f8e10ff */
[--C-:B---3--:R-:W-:Y:S01]  /*0140*/  IMAD R3, R18, UR10, R16.reuse ;  /* 0x0000000a12037c24 */ /* 0x108fe2000f8e0210 */
[----:B------:R-:W-:Y:S01]  /*0150*/  LEA R10, R17, R14, 0x2 ;  /* 0x0000000e110a7211 */ /* 0x000fe200078e10ff */
[----:B------:R-:W-:Y:S01]  /*0160*/  IMAD R7, R15, UR10, R16 ;  /* 0x0000000a0f077c24 */ /* 0x000fe2000f8e0210 */
[----:B------:R-:W-:Y:S01]  /*0170*/  UMOV UR4, URZ ;  /* 0x000000ff00047c82 */ /* 0x000fe20008000000 */
[----:B-----5:R-:W-:-:S04]  /*0180*/  IMAD R12, R9, 0x4, R14 ;  /* 0x00000004090c7824 */ /* 0x020fc800078e020e */
[----:B------:R-:W-:Y:S02]  /*0190*/  IMAD R0, R9, 0x4, R12 ;  /* 0x0000000409007824 */ /* 0x000fe400078e020c */
[----:B--2---:R-:W-:-:S04]  /*01a0*/  IMAD.WIDE.U32 R2, R3, 0x4, R4 ;  /* 0x0000000403027825 */ /* 0x004fc800078e0004 */
[----:B------:R-:W-:-:S04]  /*01b0*/  IMAD.WIDE.U32 R4, R7, 0x4, R4 ;  /* 0x0000000407047825 */ /* 0x000fc800078e0004 */
[--C-:B0-----:R-:W-:Y:S02]  /*01c0*/  IMAD R19, R18, UR7, R11.reuse ;  /* 0x0000000712137c24 */ /* 0x101fe4000f8e020b */
[----:B------:R-:W-:-:S07]  /*01d0*/  IMAD R11, R15, UR7, R11 ;  /* 0x000000070f0b7c24 */ /* 0x000fce000f8e020b */
.L_x_63:
[----:B0-----:R-:W0:Y:S01]  /*01e0*/  LDCU UR5, c[0x0][0x3a0] ;  /* 0x00007400ff0577ac */ /* 0x001e220008000800 */
[----:B-1----:R-:W1:Y:S01]  /*01f0*/  LDC.64 R6, c[0x0][0x390] ;  /* 0x0000e400ff067b82 */ /* 0x002e620000000a00 */
[----:B------:R-:W-:Y:S01]  /*0200*/  VIADD R9, R19, UR4 ;  /* 0x0000000413097c36 */ /* 0x000fe20008000000 */
[----:B0-----:R-:W-:-:S03]  /*0210*/  ISETP.GE.U32.AND P0, PT, R18, UR5, PT ;  /* 0x0000000512007c0c */ /* 0x001fc6000bf06070 */
[----:B-1----:R-:W-:-:S10]  /*0220*/  IMAD.WIDE.U32 R8, R9, 0x4, R6 ;  /* 0x0000000409087825 */ /* 0x002fd400078e0006 */
[----:B------:R-:W2:Y:S04]  /*0230*/  @!P0 LDG.E R21, desc[UR8][R2.64] ;  /* 0x0000000802158981 */ /* 0x000ea8000c1e1900 */
[----:B------:R-:W2:Y:S04]  /*0240*/  @!P0 LDG.E R20, desc[UR8][R8.64] ;  /* 0x0000000808148981 */ /* 0x000ea8000c1e1900 */
[----:B------:R-:W3:Y:S04]  /*0250*/  @!P0 LDG.E R22, desc[UR8][R2.64] ;  /* 0x0000000802168981 */ /* 0x000ee8000c1e1900 */
[----:B------:R-:W4:Y:S01]  /*0260*/  @!P0 LDG.E R26, desc[UR8][R8.64] ;  /* 0x00000008081a8981 */ /* 0x000f22000c1e1900 */
[----:B------:R-:W-:-:S13]  /*0270*/  ISETP.GE.U32.AND P1, PT, R15, UR5, PT ;  /* 0x000000050f007c0c */ /* 0x000fda000bf26070 */
[----:B------:R-:W-:Y:S01]  /*0280*/  @!P1 IADD3 R23, PT, PT, R11, UR4, RZ ;  /* 0x000000040b179c10 */ /* 0x000fe2000fffe0ff */
[----:B------:R-:W5:Y:S04]  /*0290*/  @!P1 LDG.E R24, desc[UR8][R4.64] ;  /* 0x0000000804189981 */ /* 0x000f68000c1e1900 */
[----:B------:R-:W-:-:S06]  /*02a0*/  @!P1 IMAD.WIDE.U32 R6, R23, 0x4, R6 ;  /* 0x0000000417069825 */ /* 0x000fcc00078e0006 */
[----:B------:R-:W5:Y:S01]  /*02b0*/  @!P1 LDG.E R7, desc[UR8][R6.64] ;  /* 0x0000000806079981 */ /* 0x000f62000c1e1900 */
[----:B------:R-:W-:Y:S02]  /*02c0*/  HFMA2 R27, -RZ, RZ, 0, 0 ;  /* 0x00000000ff1b7431 */ /* 0x000fe400000001ff */
[----:B------:R-:W-:Y:S02]  /*02d0*/  IMAD.MOV.U32 R23, RZ, RZ, RZ ;  /* 0x000000ffff177224 */ /* 0x000fe400078e00ff */
[----:B------:R-:W-:Y:S02]  /*02e0*/  IMAD.MOV.U32 R25, RZ, RZ, RZ ;  /* 0x000000ffff197224 */ /* 0x000fe400078e00ff */
[----:B--2---:R-:W-:Y:S01]  /*02f0*/  @!P0 FMUL R23, R21, R20 ;  /* 0x0000001415178220 */ /* 0x004fe20000400000 */
[----:B---3--:R-:W-:-:S04]  /*0300*/  @!P0 FMUL R25, R22, R22 ;  /* 0x0000001616198220 */ /* 0x008fc80000400000 */
[----:B------:R-:W-:Y:S01]  /*0310*/  STS [R14], R23 ;  /* 0x000000170e007388 */ /* 0x000fe20000000800 */
[----:B----4-:R-:W-:-:S03]  /*0320*/  @!P0 FMUL R27, R26, R26 ;  /* 0x0000001a1a1b8220 */ /* 0x010fc60000400000 */
[----:B------:R-:W-:Y:S04]  /*0330*/  STS [R12], R25 ;  /* 0x000000190c007388 */ /* 0x000fe80000000800 */
[----:B------:R-:W-:Y:S04]  /*0340*/  STS [R0], R27 ;  /* 0x0000001b00007388 */ /* 0x000fe80000000800 */
[----:B------:R-:W5:Y:S02]  /*0350*/  @!P1 LDS R9, [R14] ;  /* 0x000000000e099984 */ /* 0x000f640000000800 */
[----:B-----5:R-:W-:-:S05]  /*0360*/  @!P1 FFMA R9, R24, R7, R9 ;  /* 0x0000000718099223 */ /* 0x020fca0000000009 */
[----:B------:R-:W-:Y:S04]  /*0370*/  @!P1 STS [R14], R9 ;  /* 0x000000090e009388 */ /* 0x000fe80000000800 */
[----:B------:R-:W0:Y:S02]  /*0380*/  @!P1 LDS R21, [R12] ;  /* 0x000000000c159984 */ /* 0x000e240000000800 */
[----:B0-----:R-:W-:-:S05]  /*0390*/  @!P1 FFMA R21, R24, R24, R21 ;  /* 0x0000001818159223 */ /* 0x001fca0000000015 */
[----:B------:R-:W-:Y:S04]  /*03a0*/  @!P1 STS [R12], R21 ;  /* 0x000000150c009388 */ /* 0x000fe80000000800 */
[----:B------:R-:W0:Y:S01]  /*03b0*/  @!P1 LDS R6, [R0] ;  /* 0x0000000000069984 */ /* 0x000e220000000800 */
[----:B------:R-:W-:Y:S01]  /*03c0*/  ISETP.GE.U32.AND P0, PT, R17, 0x2, PT ;  /* 0x000000021100780c */ /* 0x000fe20003f06070 */
[----:B0-----:R-:W-:-:S05]  /*03d0*/  @!P1 FFMA R7, R7, R7, R6 ;  /* 0x0000000707079223 */ /* 0x001fca0000000006 */
[----:B------:R0:W-:Y:S01]  /*03e0*/  @!P1 STS [R0], R7 ;  /* 0x0000000700009388 */ /* 0x0001e20000000800 */
[----:B------:R-:W-:Y:S06]  /*03f0*/  BAR.SYNC.DEFER_BLOCKING 0x0 ;  /* 0x0000000000007b1d */ /* 0x000fec0000010000 */
[----:B------:R-:W-:Y:S05]  /*0400*/  @!P0 BRA `(.L_x_49) ;  /* 0x0000000000688947 */ /* 0x000fea0003800000 */
[----:B------:R-:W-:-:S07]  /*0410*/  IMAD.MOV.U32 R6, RZ, RZ, R17 ;  /* 0x000000ffff067224 */ /* 0x000fce00078e0011 */
.L_x_52:
[----:B0-----:R-:W-:Y:S01]  /*0420*/  SHF.R.U32.HI R7, RZ, 0x1, R6 ;  /* 0x00000001ff077819 */ /* 0x001fe20000011606 */
[----:B------:R-:W-:Y:S03]  /*0430*/  BSSY.RECONVERGENT B0, `(.L_x_50) ;  /* 0x0000013000007945 */ /* 0x000fe60003800200 */
[----:B------:R-:W-:-:S13]  /*0440*/  ISETP.GE.U32.AND P0, PT, R18, R7, PT ;  /* 0x000000071200720c */ /* 0x000fda0003f06070 */
[----:B------:R-:W-:Y:S05]  /*0450*/  @P0 BRA `(.L_x_51) ;  /* 0x0000000000400947 */ /* 0x000fea0003800000 */
[----:B------:R-:W-:Y:S01]  /*0460*/  IMAD R8, R7, 0x4, R14 ;  /* 0x0000000407087824 */ /* 0x000fe200078e020e */
[----:B------:R-:W-:Y:S01]  /*0470*/  LDS R20, [R14] ;  /* 0x000000000e147984 */ /* 0x000fe20000000800 */
[----:B------:R-:W-:-:S03]  /*0480*/  IMAD R23, R17, 0x4, R10 ;  /* 0x0000000411177824 */ /* 0x000fc600078e020a */
[----:B------:R-:W0:Y:S02]  /*0490*/  LDS R9, [R8] ;  /* 0x0000000008097984 */ /* 0x000e240000000800 */
[----:B0-----:R-:W-:Y:S01]  /*04a0*/  FADD R9, R9, R20 ;  /* 0x0000001409097221 */ /* 0x001fe20000000000 */
[----:B------:R-:W-:-:S04]  /*04b0*/  LEA R20, R17, R8, 0x2 ;  /* 0x0000000811147211 */ /* 0x000fc800078e10ff */
[----:B------:R-:W-:Y:S04]  /*04c0*/  STS [R14], R9 ;  /* 0x000000090e007388 */ /* 0x000fe80000000800 */
[----:B------:R-:W-:Y:S04]  /*04d0*/  LDS R21, [R20] ;  /* 0x0000000014157984 */ /* 0x000fe80000000800 */
[----:B------:R-:W0:Y:S02]  /*04e0*/  LDS R22, [R10] ;  /* 0x000000000a167984 */ /* 0x000e240000000800 */
[----:B0-----:R-:W-:Y:S01]  /*04f0*/  FADD R21, R21, R22 ;  /* 0x0000001615157221 */ /* 0x001fe20000000000 */
[----:B------:R-:W-:-:S04]  /*0500*/  IMAD R22, R17, 0x4, R20 ;  /* 0x0000000411167824 */ /* 0x000fc800078e0214 */
[----:B------:R-:W-:Y:S04]  /*0510*/  STS [R10], R21 ;  /* 0x000000150a007388 */ /* 0x000fe80000000800 */
[----:B------:R-:W-:Y:S04]  /*0520*/  LDS R22, [R22] ;  /* 0x0000000016167984 */ /* 0x000fe80000000800 */
[----:B------:R-:W0:Y:S02]  /*0530*/  LDS R25, [R23] ;  /* 0x0000000017197984 */ /* 0x000e240000000800 */
[----:B0-----:R-:W-:-:S05]  /*0540*/  FADD R8, R22, R25 ;  /* 0x0000001916087221 */ /* 0x001fca0000000000 */
[----:B------:R0:W-:Y:S02]  /*0550*/  STS [R23], R8 ;  /* 0x0000000817007388 */ /* 0x0001e40000000800 */
.L_x_51:
[----:B------:R-:W-:Y:S05]  /*0560*/  BSYNC.RECONVERGENT B0 ;  /* 0x0000000000007941 */ /* 0x000fea0003800200 */
.L_x_50:
[----:B------:R-:W-:Y:S01]  /*0570*/  BAR.SYNC.DEFER_BLOCKING 0x0 ;  /* 0x0000000000007b1d */ /* 0x000fe20000010000 */
[----:B------:R-:W-:Y:S02]  /*0580*/  ISETP.GT.U32.AND P0, PT, R6, 0x3, PT ;  /* 0x000000030600780c */ /* 0x000fe40003f04070 */
[----:B------:R-:W-:-:S11]  /*0590*/  MOV R6, R7 ;  /* 0x0000000700067202 */ /* 0x000fd60000000f00 */
[----:B------:R-:W-:Y:S05]  /*05a0*/  @P0 BRA `(.L_x_52) ;  /* 0xfffffffc009c0947 */ /* 0x000fea000383ffff */
.L_x_49:
[----:B------:R-:W-:Y:S01]  /*05b0*/  ISETP.NE.AND P0, PT, R18, RZ, PT ;  /* 0x000000ff1200720c */ /* 0x000fe20003f05270 */
[----:B------:R-:W-:-:S12]  /*05c0*/  BSSY.RECONVERGENT B0, `(.L_x_53) ;  /* 0x000003b000007945 */ /* 0x000fd80003800200 */
[----:B------:R-:W-:Y:S05]  /*05d0*/  @P0 BRA `(.L_x_54) ;  /* 0x0000000000e40947 */ /* 0x000fea0003800000 */
[----:B------:R-:W1:Y:S01]  /*05e0*/  LDS R6, [R13] ;  /* 0x000000000d067984 */ /* 0x000e620000000800 */
[----:B------:R-:W2:Y:S01]  /*05f0*/  S2UR UR6, SR_CgaCtaId ;  /* 0x00000000000679c3 */ /* 0x000ea20000008800 */
[----:B------:R-:W-:Y:S02]  /*0600*/  UMOV UR5, 0x400 ;  /* 0x0000040000057882 */ /* 0x000fe40000000000 */
[----:B--2---:R-:W-:-:S09]  /*0610*/  ULEA UR5, UR6, UR5, 0x18 ;  /* 0x0000000506057291 */ /* 0x004fd2000f8ec0ff */
[----:B0-----:R-:W0:Y:S01]  /*0620*/  LDS R8, [UR5] ;  /* 0x00000005ff087984 */ /* 0x001e220008000800 */
[----:B-1----:R-:W-:Y:S01]  /*0630*/  VIADD R9, R6, 0xf3000000 ;  /* 0xf300000006097836 */ /* 0x002fe20000000000 */
[----:B------:R1:W2:Y:S04]  /*0640*/  MUFU.RSQ R7, R6 ;  /* 0x0000000600077308 */ /* 0x0002a80000001400 */
[----:B------:R-:W-:-:S13]  /*0650*/  ISETP.GT.U32.AND P0, PT, R9, 0x727fffff, PT ;  /* 0x727fffff0900780c */ /* 0x000fda0003f04070 */
[----:B-12---:R-:W-:Y:S05]  /*0660*/  @!P0 BRA `(.L_x_55) ;  /* 0x0000000000188947 */ /* 0x006fea0003800000 */
[----:B------:R-:W-:Y:S01]  /*0670*/  BSSY.RECONVERGENT B1, `(.L_x_56) ;  /* 0x0000003000017945 */ /* 0x000fe20003800200 */
[----:B------:R-:W-:-:S07]  /*0680*/  MOV R24, 0x6a0 ;  /* 0x000006a000187802 */ /* 0x000fce0000000f00 */
[----:B0-----:R-:W-:Y:S05]  /*0690*/  CALL.REL.NOINC `($__internal_0_$__cuda_sm20_sqrt_rn_f32_slowpath) ;  /* 0x0000000000cc7944 */ /* 0x001fea0003c00000 */
[----:B------:R-:W-:Y:S05]  /*06a0*/  BSYNC.RECONVERGENT B1 ;  /* 0x0000000000017941 */ /* 0x000fea0003800200 */
.L_x_56:
[----:B------:R-:W-:Y:S01]  /*06b0*/  IMAD.MOV.U32 R9, RZ, RZ, R20 ;  /* 0x000000ffff097224 */ /* 0x000fe200078e0014 */
[----:B------:R-:W-:Y:S06]  /*06c0*/  BRA `(.L_x_57) ;  /* 0x0000000000107947 */ /* 0x000fec0003800000 */
.L_x_55:
[----:B------:R-:W-:Y:S01]  /*06d0*/  FMUL.FTZ R9, R6, R7 ;  /* 0x0000000706097220 */ /* 0x000fe20000410000 */
[----:B------:R-:W-:-:S03]  /*06e0*/  FMUL.FTZ R7, R7, 0.5 ;  /* 0x3f00000007077820 */ /* 0x000fc60000410000 */
[----:B------:R-:W-:-:S04]  /*06f0*/  FFMA R6, -R9, R9, R6 ;  /* 0x0000000909067223 */ /* 0x000fc80000000106 */
[----:B------:R-:W-:-:S07]  /*0700*/  FFMA R9, R6, R7, R9 ;  /* 0x0000000706097223 */ /* 0x000fce0000000009 */
.L_x_57:
[----:B------:R-:W-:-:S06]  /*0710*/  LEA R6, R17, R13, 0x2 ;  /* 0x0000000d11067211 */ /* 0x000fcc00078e10ff */
[----:B------:R-:W1:Y:S02]  /*0720*/  LDS R6, [R6] ;  /* 0x0000000006067984 */ /* 0x000e640000000800 */
        /* <DEDUP_REMOVED lines=8> */
.L_x_59:
[----:B------:R-:W-:Y:S01]  /*07b0*/  IMAD.MOV.U32 R6, RZ, RZ, R20 ;  /* 0x000000ffff067224 */ /* 0x000fe200078e0014 */
[----:B------:R-:W-:Y:S06]  /*07c0*/  BRA `(.L_x_60) ;  /* 0x0000000000107947 */ /* 0x000fec0003800000 */
.L_x_58:
[----:B------:R-:W-:Y:S01]  /*07d0*/  FMUL.FTZ R21, R6, R7 ;  /* 0x0000000706157220 */ /* 0x000fe20000410000 */
[----:B------:R-:W-:-:S03]  /*07e0*/  FMUL.FTZ R7, R7, 0.5 ;  /* 0x3f00000007077820 */ /* 0x000fc60000410000 */
[----:B------:R-:W-:-:S04]  /*07f0*/  FFMA R6, -R21, R21, R6 ;  /* 0x0000001515067223 */ /* 0x000fc80000000106 */
[----:B------:R-:W-:-:S07]  /*0800*/  FFMA R6, R6, R7, R21 ;  /* 0x0000000706067223 */ /* 0x000fce0000000015 */
.L_x_60:
[----:B------:R-:W-:Y:S01]  /*0810*/  FMUL R7, R6, R9 ;  /* 0x0000000906077220 */ /* 0x000fe20000400000 */
[----:B------:R-:W-:Y:S03]  /*0820*/  BSSY.RECONVERGENT B1, `(.L_x_61) ;  /* 0x000000c000017945 */ /* 0x000fe60003800200 */
[----:B------:R-:W1:Y:S08]  /*0830*/  MUFU.RCP R6, R7 ;  /* 0x0000000700067308 */ /* 0x000e700000001000 */
[----:B0-----:R-:W0:Y:S01]  /*0840*/  FCHK P0, R8, R7 ;  /* 0x0000000708007302 */ /* 0x001e220000000000 */
[----:B-1----:R-:W-:-:S04]  /*0850*/  FFMA R9, -R7, R6, 1 ;  /* 0x3f80000007097423 */ /* 0x002fc80000000106 */
[----:B------:R-:W-:-:S04]  /*0860*/  FFMA R9, R6, R9, R6 ;  /* 0x0000000906097223 */ /* 0x000fc80000000006 */
[----:B------:R-:W-:-:S04]  /*0870*/  FFMA R6, R8, R9, RZ ;  /* 0x0000000908067223 */ /* 0x000fc800000000ff */
[----:B------:R-:W-:-:S04]  /*0880*/  FFMA R20, -R7, R6, R8 ;  /* 0x0000000607147223 */ /* 0x000fc80000000108 */
[----:B------:R-:W-:Y:S01]  /*0890*/  FFMA R21, R9, R20, R6 ;  /* 0x0000001409157223 */ /* 0x000fe20000000006 */
[----:B0-----:R-:W-:Y:S06]  /*08a0*/  @!P0 BRA `(.L_x_62) ;  /* 0x00000000000c8947 */ /* 0x001fec0003800000 */
[----:B------:R-:W-:-:S07]  /*08b0*/  MOV R20, 0x8d0 ;  /* 0x000008d000147802 */ /* 0x000fce0000000f00 */
[----:B------:R-:W-:Y:S05]  /*08c0*/  CALL.REL.NOINC `($__internal_1_$__cuda_sm3x_div_rn_noftz_f32_slowpath) ;  /* 0x00000000009c7944 */ /* 0x000fea0003c00000 */
[----:B------:R-:W-:-:S07]  /*08d0*/  MOV R21, R6 ;  /* 0x0000000600157202 */ /* 0x000fce0000000f00 */
.L_x_62:
[----:B------:R-:W-:Y:S05]  /*08e0*/  BSYNC.RECONVERGENT B1 ;  /* 0x0000000000017941 */ /* 0x000fea0003800200 */
.L_x_61:
[----:B------:R-:W0:Y:S08]  /*08f0*/  LDC R23, c[0x0][0x398] ;  /* 0x0000e600ff177b82 */ /* 0x000e300000000800 */
[----:B------:R-:W1:Y:S08]  /*0900*/  LDC.64 R8, c[0x0][0x3b0] ;  /* 0x0000ec00ff087b82 */ /* 0x000e700000000a00 */
[----:B------:R-:W2:Y:S01]  /*0910*/  LDC.64 R6, c[0x0][0x3b8] ;  /* 0x0000ee00ff067b82 */ /* 0x000ea20000000a00 */
[----:B0-----:R-:W-:-:S04]  /*0920*/  IMAD R23, R16, R23, UR4 ;  /* 0x0000000410177e24 */ /* 0x001fc8000f8e0217 */
[----:B-1----:R-:W-:-:S05]  /*0930*/  IMAD.WIDE.U32 R8, R23, 0x4, R8 ;  /* 0x0000000417087825 */ /* 0x002fca00078e0008 */
[----:B------:R1:W-:Y:S01]  /*0940*/  STG.E desc[UR8][R8.64], R21 ;  /* 0x0000001508007986 */ /* 0x0003e2000c101908 */
[----:B--2---:R-:W-:-:S05]  /*0950*/  IMAD.WIDE.U32 R6, R23, 0x4, R6 ;  /* 0x0000000417067825 */ /* 0x004fca00078e0006 */
[----:B------:R1:W-:Y:S02]  /*0960*/  STG.E desc[UR8][R6.64], R16 ;  /* 0x0000001006007986 */ /* 0x0003e4000c101908 */
.L_x_54:
[----:B------:R-:W-:Y:S05]  /*0970*/  BSYNC.RECONVERGENT B0 ;  /* 0x0000000000007941 */ /* 0x000fea0003800200 */
.L_x_53:
[----:B------:R-:W2:Y:S01]  /*0980*/  LDCU UR5, c[0x0][0x398] ;  /* 0x00007300ff0577ac */ /* 0x000ea20008000800 */
[----:B------:R-:W-:-:S04]  /*0990*/  UIADD3 UR4, UPT, UPT, UR4, 0x1, URZ ;  /* 0x0000000104047890 */ /* 0x000fc8000fffe0ff */
[----:B--2---:R-:W-:-:S09]  /*09a0*/  UISETP.NE.AND UP0, UPT, UR4, UR5, UPT ;  /* 0x000000050400728c */ /* 0x004fd2000bf05270 */
[----:B------:R-:W-:Y:S05]  /*09b0*/  BRA.U UP0, `(.L_x_63) ;  /* 0xfffffff900087547 */ /* 0x000fea000b83ffff */
[----:B------:R-:W-:Y:S05]  /*09c0*/  EXIT ;  /* 0x000000000000794d */ /* 0x000fea0003800000 */
        .weak           $__internal_0_$__cuda_sm20_sqrt_rn_f32_slowpath
        .type           $__internal_0_$__cuda_sm20_sqrt_rn_f32_slowpath,@function
        .size           $__internal_0_$__cuda_sm20_sqrt_rn_f32_slowpath,($__internal_1_$__cuda_sm3x_div_rn_noftz_f32_slowpath - $__internal_0_$__cuda_sm20_sqrt_rn_f32_slowpath)
$__internal_0_$__cuda_sm20_sqrt_rn_f32_slowpath:
[----:B------:R-:W-:-:S13]  /*09d0*/  LOP3.LUT P0, RZ, R6, 0x7fffffff, RZ, 0xc0, !PT ;  /* 0x7fffffff06ff7812 */ /* 0x000fda000780c0ff */
[----:B------:R-:W-:Y:S01]  /*09e0*/  @!P0 IMAD.MOV.U32 R7, RZ, RZ, R6 ;  /* 0x000000ffff078224 */ /* 0x000fe200078e0006 */
[----:B------:R-:W-:Y:S06]  /*09f0*/  @!P0 BRA `(.L_x_64) ;  /* 0x0000000000408947 */ /* 0x000fec0003800000 */
[----:B------:R-:W-:-:S13]  /*0a00*/  FSETP.GEU.FTZ.AND P0, PT, R6, RZ, PT ;  /* 0x000000ff0600720b */ /* 0x000fda0003f1e000 */
[----:B------:R-:W-:Y:S01]  /*0a10*/  @!P0 MOV R7, 0x7fffffff ;  /* 0x7fffffff00078802 */ /* 0x000fe20000000f00 */
[----:B------:R-:W-:Y:S06]  /*0a20*/  @!P0 BRA `(.L_x_64) ;  /* 0x0000000000348947 */ /* 0x000fec0003800000 */
[----:B------:R-:W-:-:S13]  /*0a30*/  FSETP.GTU.FTZ.AND P0, PT, |R6|, +INF , PT ;  /* 0x7f8000000600780b */ /* 0x000fda0003f1c200 */
[----:B------:R-:W-:Y:S01]  /*0a40*/  @P0 FADD.FTZ R7, R6, 1 ;  /* 0x3f80000006070421 */ /* 0x000fe20000010000 */
[----:B------:R-:W-:Y:S06]  /*0a50*/  @P0 BRA `(.L_x_64) ;  /* 0x0000000000280947 */ /* 0x000fec0003800000 */
[----:B------:R-:W-:-:S13]  /*0a60*/  FSETP.NEU.FTZ.AND P0, PT, |R6|, +INF , PT ;  /* 0x7f8000000600780b */ /* 0x000fda0003f1d200 */
[----:B------:R-:W-:-:S04]  /*0a70*/  @P0 FFMA R20, R6, 1.84467440737095516160e+19, RZ ;  /* 0x5f80000006140823 */ /* 0x000fc800000000ff */
[----:B------:R-:W0:Y:S02]  /*0a80*/  @P0 MUFU.RSQ R7, R20 ;  /* 0x0000001400070308 */ /* 0x000e240000001400 */
[----:B0-----:R-:W-:Y:S01]  /*0a90*/  @P0 FMUL.FTZ R21, R20, R7 ;  /* 0x0000000714150220 */ /* 0x001fe20000410000 */
[----:B------:R-:W-:Y:S01]  /*0aa0*/  @P0 FMUL.FTZ R23, R7, 0.5 ;  /* 0x3f00000007170820 */ /* 0x000fe20000410000 */
[----:B------:R-:W-:Y:S02]  /*0ab0*/  @!P0 IMAD.MOV.U32 R7, RZ, RZ, R6 ;  /* 0x000000ffff078224 */ /* 0x000fe400078e0006 */
[----:B------:R-:W-:-:S04]  /*0ac0*/  @P0 FADD.FTZ R22, -R21, -RZ ;  /* 0x800000ff15160221 */ /* 0x000fc80000010100 */
[----:B------:R-:W-:-:S04]  /*0ad0*/  @P0 FFMA R22, R21, R22, R20 ;  /* 0x0000001615160223 */ /* 0x000fc80000000014 */
[----:B------:R-:W-:-:S04]  /*0ae0*/  @P0 FFMA R22, R22, R23, R21 ;  /* 0x0000001716160223 */ /* 0x000fc80000000015 */
[----:B------:R-:W-:-:S07]  /*0af0*/  @P0 FMUL.FTZ R7, R22, 2.3283064365386962891e-10 ;  /* 0x2f80000016070820 */ /* 0x000fce0000410000 */
.L_x_64:
[----:B------:R-:W-:Y:S01]  /*0b00*/  MOV R20, R7 ;  /* 0x0000000700147202 */ /* 0x000fe20000000f00 */
[----:B------:R-:W-:Y:S02]  /*0b10*/  HFMA2 R7, -RZ, RZ, 0, 0 ;  /* 0x00000000ff077431 */ /* 0x000fe400000001ff */
[----:B------:R-:W-:-:S04]  /*0b20*/  IMAD.MOV.U32 R6, RZ, RZ, R24 ;  /* 0x000000ffff067224 */ /* 0x000fc800078e0018 */
[----:B------:R-:W-:Y:S05]  /*0b30*/  RET.REL.NODEC R6 `(_Z6cdist3PKfiS0_iiiiiPfPi) ;  /* 0xfffffff406307950 */ /* 0x000fea0003c3ffff */
        .weak           $__internal_1_$__cuda_sm3x_div_rn_noftz_f32_slowpath
        .type           $__internal_1_$__cuda_sm3x_div_rn_noftz_f32_slowpath,@function
        .size           $__internal_1_$__cuda_sm3x_div_rn_noftz_f32_slowpath,(.L_x_78 - $__internal_1_$__cuda_sm3x_div_rn_noftz_f32_slowpath)
$__internal_1_$__cuda_sm3x_div_rn_noftz_f32_slowpath:
[----:B------:R-:W-:Y:S01]  /*0b40*/  SHF.R.U32.HI R9, RZ, 0x17, R7 ;  /* 0x00000017ff097819 */ /* 0x000fe20000011607 */
[----:B------:R-:W-:Y:S01]  /*0b50*/  BSSY.RECONVERGENT B2, `(.L_x_65) ;  /* 0x0000064000027945 */ /* 0x000fe20003800200 */
[--C-:B------:R-:W-:Y:S01]  /*0b60*/  SHF.R.U32.HI R22, RZ, 0x17, R8.reuse ;  /* 0x00000017ff167819 */ /* 0x100fe20000011608 */
[----:B------:R-:W-:Y:S01]  /*0b70*/  IMAD.MOV.U32 R6, RZ, RZ, R8 ;  /* 0x000000ffff067224 */ /* 0x000fe200078e0008 */
[----:B------:R-:W-:Y:S02]  /*0b80*/  LOP3.LUT R9, R9, 0xff, RZ, 0xc0, !PT ;  /* 0x000000ff09097812 */ /* 0x000fe400078ec0ff */
[----:B------:R-:W-:Y:S02]  /*0b90*/  LOP3.LUT R22, R22, 0xff, RZ, 0xc0, !PT ;  /* 0x000000ff16167812 */ /* 0x000fe400078ec0ff */
[----:B------:R-:W-:Y:S01]  /*0ba0*/  MOV R23, R7 ;  /* 0x0000000700177202 */ /* 0x000fe20000000f00 */
[----:B------:R-:W-:Y:S01]  /*0bb0*/  VIADD R25, R9, 0xffffffff ;  /* 0xffffffff09197836 */ /* 0x000fe20000000000 */
[----:B------:R-:W-:-:S04]  /*0bc0*/  IADD3 R24, PT, PT, R22, -0x1, RZ ;  /* 0xffffffff16187810 */ /* 0x000fc80007ffe0ff */
[----:B------:R-:W-:-:S04]  /*0bd0*/  ISETP.GT.U32.AND P0, PT, R25, 0xfd, PT ;  /* 0x000000fd1900780c */ /* 0x000fc80003f04070 */
[----:B------:R-:W-:-:S13]  /*0be0*/  ISETP.GT.U32.OR P0, PT, R24, 0xfd, P0 ;  /* 0x000000fd1800780c */ /* 0x000fda0000704470 */
[----:B------:R-:W-:Y:S01]  /*0bf0*/  @!P0 IMAD.MOV.U32 R21, RZ, RZ, RZ ;  /* 0x000000ffff158224 */ /* 0x000fe200078e00ff */
[----:B------:R-:W-:Y:S06]  /*0c00*/  @!P0 BRA `(.L_x_66) ;  /* 0x00000000005c8947 */ /* 0x000fec0003800000 */
[----:B------:R-:W-:Y:S02]  /*0c10*/  FSETP.GTU.FTZ.AND P0, PT, |R8|, +INF , PT ;  /* 0x7f8000000800780b */ /* 0x000fe40003f1c200 */
[----:B------:R-:W-:-:S04]  /*0c20*/  FSETP.GTU.FTZ.AND P1, PT, |R7|, +INF , PT ;  /* 0x7f8000000700780b */ /* 0x000fc80003f3c200 */
[----:B------:R-:W-:-:S13]  /*0c30*/  PLOP3.LUT P0, PT, P0, P1, PT, 0xf8, 0x8f ;  /* 0x00000000008f781c */ /* 0x000fda0000703f70 */
[----:B------:R-:W-:Y:S05]  /*0c40*/  @P0 BRA `(.L_x_67) ;  /* 0x00000004004c0947 */ /* 0x000fea0003800000 */
[----:B------:R-:W-:-:S13]  /*0c50*/  LOP3.LUT P0, RZ, R23, 0x7fffffff, R6, 0xc8, !PT ;  /* 0x7fffffff17ff7812 */ /* 0x000fda000780c806 */
[----:B------:R-:W-:Y:S05]  /*0c60*/  @!P0 BRA `(.L_x_68) ;  /* 0x00000004003c8947 */ /* 0x000fea0003800000 */
[C---:B------:R-:W-:Y:S02]  /*0c70*/  FSETP.NEU.FTZ.AND P2, PT, |R8|.reuse, +INF , PT ;  /* 0x7f8000000800780b */ /* 0x040fe40003f5d200 */
[----:B------:R-:W-:Y:S02]  /*0c80*/  FSETP.NEU.FTZ.AND P1, PT, |R7|, +INF , PT ;  /* 0x7f8000000700780b */ /* 0x000fe40003f3d200 */
[----:B------:R-:W-:-:S11]  /*0c90*/  FSETP.NEU.FTZ.AND P0, PT, |R8|, +INF , PT ;  /* 0x7f8000000800780b */ /* 0x000fd60003f1d200 */
[----:B------:R-:W-:Y:S05]  /*0ca0*/  @!P1 BRA !P2, `(.L_x_68) ;  /* 0x00000004002c9947 */ /* 0x000fea0005000000 */
[----:B------:R-:W-:-:S04]  /*0cb0*/  LOP3.LUT P2, RZ, R6, 0x7fffffff, RZ, 0xc0, !PT ;  /* 0x7fffffff06ff7812 */ /* 0x000fc8000784c0ff */
[----:B------:R-:W-:-:S13]  /*0cc0*/  PLOP3.LUT P1, PT, P1, P2, PT, 0x2f, 0xf2 ;  /* 0x0000000000f2781c */ /* 0x000fda0000f24577 */
[----:B------:R-:W-:Y:S05]  /*0cd0*/  @P1 BRA `(.L_x_69) ;  /* 0x0000000400181947 */ /* 0x000fea0003800000 */
[----:B------:R-:W-:-:S04]  /*0ce0*/  LOP3.LUT P1, RZ, R23, 0x7fffffff, RZ, 0xc0, !PT ;  /* 0x7fffffff17ff7812 */ /* 0x000fc8000782c0ff */
[----:B------:R-:W-:-:S13]  /*0cf0*/  PLOP3.LUT P0, PT, P0, P1, PT, 0x2f, 0xf2 ;  /* 0x0000000000f2781c */ /* 0x000fda0000702577 */
[----:B------:R-:W-:Y:S05]  /*0d00*/  @P0 BRA `(.L_x_70) ;  /* 0x0000000400000947 */ /* 0x000fea0003800000 */
[----:B------:R-:W-:Y:S02]  /*0d10*/  ISETP.GE.AND P0, PT, R24, RZ, PT ;  /* 0x000000ff1800720c */ /* 0x000fe40003f06270 */
[----:B------:R-:W-:-:S11]  /*0d20*/  ISETP.GE.AND P1, PT, R25, RZ, PT ;  /* 0x000000ff1900720c */ /* 0x000fd60003f26270 */
[----:B------:R-:W-:Y:S01]  /*0d30*/  @P0 MOV R21, RZ ;  /* 0x000000ff00150202 */ /* 0x000fe20000000f00 */
[----:B------:R-:W-:Y:S02]  /*0d40*/  @!P0 IMAD.MOV.U32 R21, RZ, RZ, -0x40 ;  /* 0xffffffc0ff158424 */ /* 0x000fe400078e00ff */
[----:B------:R-:W-:Y:S01]  /*0d50*/  @!P0 FFMA R6, R8, 1.84467440737095516160e+19, RZ ;  /* 0x5f80000008068823 */ /* 0x000fe200000000ff */
[----:B------:R-:W-:Y:S02]  /*0d60*/  @!P1 FFMA R23, R7, 1.84467440737095516160e+19, RZ ;  /* 0x5f80000007179823 */ /* 0x000fe400000000ff */
[----:B------:R-:W-:-:S07]  /*0d70*/  @!P1 IADD3 R21, PT, PT, R21, 0x40, RZ ;  /* 0x0000004015159810 */ /* 0x000fce0007ffe0ff */
.L_x_66:
[----:B------:R-:W-:Y:S01]  /*0d80*/  LEA R8, R9, 0xc0800000, 0x17 ;  /* 0xc080000009087811 */ /* 0x000fe200078eb8ff */
[----:B------:R-:W-:Y:S01]  /*0d90*/  BSSY.RECONVERGENT B3, `(.L_x_71) ;  /* 0x0000036000037945 */ /* 0x000fe20003800200 */
[----:B------:R-:W-:-:S03]  /*0da0*/  IADD3 R7, PT, PT, R22, -0x7f, RZ ;  /* 0xffffff8116077810 */ /* 0x000fc60007ffe0ff */
[----:B------:R-:W-:Y:S02]  /*0db0*/  IMAD.IADD R24, R23, 0x1, -R8 ;  /* 0x0000000117187824 */ /* 0x000fe400078e0a08 */
[----:B------:R-:W-:Y:S02]  /*0dc0*/  IMAD R6, R7, -0x800000, R6 ;  /* 0xff80000007067824 */ /* 0x000fe400078e0206 */
[----:B------:R-:W0:Y:S01]  /*0dd0*/  MUFU.RCP R23, R24 ;  /* 0x0000001800177308 */ /* 0x000e220000001000 */
[----:B------:R-:W-:-:S04]  /*0de0*/  FADD.FTZ R25, -R24, -RZ ;  /* 0x800000ff18197221 */ /* 0x000fc80000010100 */
[----:B0-----:R-:W-:-:S04]  /*0df0*/  FFMA R8, R23, R25, 1 ;  /* 0x3f80000017087423 */ /* 0x001fc80000000019 */
[----:B------:R-:W-:-:S04]  /*0e00*/  FFMA R23, R23, R8, R23 ;  /* 0x0000000817177223 */ /* 0x000fc80000000017 */
[----:B------:R-:W-:-:S04]  /*0e10*/  FFMA R8, R6, R23, RZ ;  /* 0x0000001706087223 */ /* 0x000fc800000000ff */
[----:B------:R-:W-:-:S04]  /*0e20*/  FFMA R22, R25, R8, R6 ;  /* 0x0000000819167223 */ /* 0x000fc80000000006 */
[----:B------:R-:W-:Y:S01]  /*0e30*/  FFMA R8, R23, R22, R8 ;  /* 0x0000001617087223 */ /* 0x000fe20000000008 */
[----:B------:R-:W-:-:S03]  /*0e40*/  IADD3 R22, PT, PT, R7, 0x7f, -R9 ;  /* 0x0000007f07167810 */ /* 0x000fc60007ffe809 */
[----:B------:R-:W-:Y:S02]  /*0e50*/  FFMA R25, R25, R8, R6 ;  /* 0x0000000819197223 */ /* 0x000fe40000000006 */
[----:B------:R-:W-:Y:S02]  /*0e60*/  IMAD.IADD R22, R22, 0x1, R21 ;  /* 0x0000000116167824 */ /* 0x000fe400078e0215 */
[----:B------:R-:W-:-:S05]  /*0e70*/  FFMA R6, R23, R25, R8 ;  /* 0x0000001917067223 */ /* 0x000fca0000000008 */
[----:B------:R-:W-:-:S04]  /*0e80*/  SHF.R.U32.HI R7, RZ, 0x17, R6 ;  /* 0x00000017ff077819 */ /* 0x000fc80000011606 */
[----:B------:R-:W-:-:S04]  /*0e90*/  LOP3.LUT R7, R7, 0xff, RZ, 0xc0, !PT ;  /* 0x000000ff07077812 */ /* 0x000fc800078ec0ff */
[----:B------:R-:W-:-:S05]  /*0ea0*/  IADD3 R21, PT, PT, R7, R22, RZ ;  /* 0x0000001607157210 */ /* 0x000fca0007ffe0ff */
[----:B------:R-:W-:-:S05]  /*0eb0*/  VIADD R7, R21, 0xffffffff ;  /* 0xffffffff15077836 */ /* 0x000fca0000000000 */
[----:B------:R-:W-:-:S13]  /*0ec0*/  ISETP.GE.U32.AND P0, PT, R7, 0xfe, PT ;  /* 0x000000fe0700780c */ /* 0x000fda0003f06070 */
[----:B------:R-:W-:Y:S05]  /*0ed0*/  @!P0 BRA `(.L_x_72) ;  /* 0x0000000000808947 */ /* 0x000fea0003800000 */
[----:B------:R-:W-:-:S13]  /*0ee0*/  ISETP.GT.AND P0, PT, R21, 0xfe, PT ;  /* 0x000000fe1500780c */ /* 0x000fda0003f04270 */
[----:B------:R-:W-:Y:S05]  /*0ef0*/  @P0 BRA `(.L_x_73) ;  /* 0x00000000006c0947 */ /* 0x000fea0003800000 */
[----:B------:R-:W-:-:S13]  /*0f00*/  ISETP.GE.AND P0, PT, R21, 0x1, PT ;  /* 0x000000011500780c */ /* 0x000fda0003f06270 */
[----:B------:R-:W-:Y:S05]  /*0f10*/  @P0 BRA `(.L_x_74) ;  /* 0x0000000000740947 */ /* 0x000fea0003800000 */
[----:B------:R-:W-:Y:S02]  /*0f20*/  ISETP.GE.AND P0, PT, R21, -0x18, PT ;  /* 0xffffffe81500780c */ /* 0x000fe40003f06270 */
[----:B------:R-:W-:-:S11]  /*0f30*/  LOP3.LUT R6, R6, 0x80000000, RZ, 0xc0, !PT ;  /* 0x8000000006067812 */ /* 0x000fd600078ec0ff */
[----:B------:R-:W-:Y:S05]  /*0f40*/  @!P0 BRA `(.L_x_74) ;  /* 0x0000000000688947 */ /* 0x000fea0003800000 */
[-CC-:B------:R-:W-:Y:S01]  /*0f50*/  FFMA.RZ R7, R23, R25.reuse, R8.reuse ;  /* 0x0000001917077223 */ /* 0x180fe2000000c008 */
[C---:B------:R-:W-:Y:S02]  /*0f60*/  IADD3 R22, PT, PT, R21.reuse, 0x20, RZ ;  /* 0x0000002015167810 */ /* 0x040fe40007ffe0ff */
[----:B------:R-:W-:Y:S02]  /*0f70*/  ISETP.NE.AND P2, PT, R21, RZ, PT ;  /* 0x000000ff1500720c */ /* 0x000fe40003f45270 */
[----:B------:R-:W-:Y:S01]  /*0f80*/  LOP3.LUT R9, R7, 0x7fffff, RZ, 0xc0, !PT ;  /* 0x007fffff07097812 */ /* 0x000fe200078ec0ff */
[CCC-:B------:R-:W-:Y:S01]  /*0f90*/  FFMA.RP R7, R23.reuse, R25.reuse, R8.reuse ;  /* 0x0000001917077223 */ /* 0x1c0fe20000008008 */
[----:B------:R-:W-:Y:S01]  /*0fa0*/  FFMA.RM R8, R23, R25, R8 ;  /* 0x0000001917087223 */ /* 0x000fe20000004008 */
[----:B------:R-:W-:Y:S01]  /*0fb0*/  ISETP.NE.AND P1, PT, R21, RZ, PT ;  /* 0x000000ff1500720c */ /* 0x000fe20003f25270 */
[----:B------:R-:W-:Y:S01]  /*0fc0*/  IMAD.MOV R21, RZ, RZ, -R21 ;  /* 0x000000ffff157224 */ /* 0x000fe200078e0a15 */
[----:B------:R-:W-:-:S02]  /*0fd0*/  LOP3.LUT R9, R9, 0x800000, RZ, 0xfc, !PT ;  /* 0x0080000009097812 */ /* 0x000fc400078efcff */
[----:B------:R-:W-:Y:S02]  /*0fe0*/  FSETP.NEU.FTZ.AND P0, PT, R7, R8, PT ;  /* 0x000000080700720b */ /* 0x000fe40003f1d000 */
[----:B------:R-:W-:Y:S02]  /*0ff0*/  SHF.L.U32 R22, R9, R22, RZ ;  /* 0x0000001609167219 */ /* 0x000fe400000006ff */
[----:B------:R-:W-:Y:S02]  /*1000*/  SEL R8, R21, RZ, P2 ;  /* 0x000000ff15087207 */ /* 0x000fe40001000000 */
[----:B------:R-:W-:Y:S02]  /*1010*/  ISETP.NE.AND P1, PT, R22, RZ, P1 ;  /* 0x000000ff1600720c */ /* 0x000fe40000f25270 */
[----:B------:R-:W-:Y:S02]  /*1020*/  SHF.R.U32.HI R8, RZ, R8, R9 ;  /* 0x00000008ff087219 */ /* 0x000fe40000011609 */
[----:B------:R-:W-:-:S02]  /*1030*/  PLOP3.LUT P0, PT, P0, P1, PT, 0xf8, 0x8f ;  /* 0x00000000008f781c */ /* 0x000fc40000703f70 */
[----:B------:R-:W-:Y:S02]  /*1040*/  SHF.R.U32.HI R22, RZ, 0x1, R8 ;  /* 0x00000001ff167819 */ /* 0x000fe40000011608 */
[----:B------:R-:W-:-:S04]  /*1050*/  SEL R7, RZ, 0x1, !P0 ;  /* 0x00000001ff077807 */ /* 0x000fc80004000000 */
[----:B------:R-:W-:-:S04]  /*1060*/  LOP3.LUT R7, R7, 0x1, R22, 0xf8, !PT ;  /* 0x0000000107077812 */ /* 0x000fc800078ef816 */
[----:B------:R-:W-:-:S04]  /*1070*/  LOP3.LUT R7, R7, R8, RZ, 0xc0, !PT ;  /* 0x0000000807077212 */ /* 0x000fc800078ec0ff */
[----:B------:R-:W-:-:S04]  /*1080*/  IADD3 R7, PT, PT, R22, R7, RZ ;  /* 0x0000000716077210 */ /* 0x000fc80007ffe0ff */
[----:B------:R-:W-:Y:S01]  /*1090*/  LOP3.LUT R6, R7, R6, RZ, 0xfc, !PT ;  /* 0x0000000607067212 */ /* 0x000fe200078efcff */
[----:B------:R-:W-:Y:S06]  /*10a0*/  BRA `(.L_x_74) ;  /* 0x0000000000107947 */ /* 0x000fec0003800000 */
.L_x_73:
[----:B------:R-:W-:-:S04]  /*10b0*/  LOP3.LUT R6, R6, 0x80000000, RZ, 0xc0, !PT ;  /* 0x8000000006067812 */ /* 0x000fc800078ec0ff */
[----:B------:R-:W-:Y:S01]  /*10c0*/  LOP3.LUT R6, R6, 0x7f800000, RZ, 0xfc, !PT ;  /* 0x7f80000006067812 */ /* 0x000fe200078efcff */
[----:B------:R-:W-:Y:S06]  /*10d0*/  BRA `(.L_x_74) ;  /* 0x0000000000047947 */ /* 0x000fec0003800000 */
.L_x_72:
[----:B------:R-:W-:-:S07]  /*10e0*/  IMAD R6, R22, 0x800000, R6 ;  /* 0x0080000016067824 */ /* 0x000fce00078e0206 */
.L_x_74:
[----:B------:R-:W-:Y:S05]  /*10f0*/  BSYNC.RECONVERGENT B3 ;  /* 0x0000000000037941 */ /* 0x000fea0003800200 */
.L_x_71:
[----:B------:R-:W-:Y:S05]  /*1100*/  BRA `(.L_x_75) ;  /* 0x0000000000207947 */ /* 0x000fea0003800000 */
.L_x_70:
[----:B------:R-:W-:-:S04]  /*1110*/  LOP3.LUT R6, R23, 0x80000000, R6, 0x48, !PT ;  /* 0x8000000017067812 */ /* 0x000fc800078e4806 */
[----:B------:R-:W-:Y:S01]  /*1120*/  LOP3.LUT R6, R6, 0x7f800000, RZ, 0xfc, !PT ;  /* 0x7f80000006067812 */ /* 0x000fe200078efcff */
[----:B------:R-:W-:Y:S06]  /*1130*/  BRA `(.L_x_75) ;  /* 0x0000000000147947 */ /* 0x000fec0003800000 */
.L_x_69:
[----:B------:R-:W-:Y:S01]  /*1140*/  LOP3.LUT R6, R23, 0x80000000, R6, 0x48, !PT ;  /* 0x8000000017067812 */ /* 0x000fe200078e4806 */
[----:B------:R-:W-:Y:S06]  /*1150*/  BRA `(.L_x_75) ;  /* 0x00000000000c7947 */ /* 0x000fec0003800000 */
.L_x_68:
[----:B------:R-:W0:Y:S01]  /*1160*/  MUFU.RSQ R6, -QNAN ;  /* 0xffc0000000067908 */ /* 0x000e220000001400 */
[----:B------:R-:W-:Y:S05]  /*1170*/  BRA `(.L_x_75) ;  /* 0x0000000000047947 */ /* 0x000fea0003800000 */
.L_x_67:
[----:B------:R-:W-:-:S07]  /*1180*/  FADD.FTZ R6, R8, R7 ;  /* 0x0000000708067221 */ /* 0x000fce0000010000 */
.L_x_75:
[----:B------:R-:W-:Y:S05]  /*1190*/  BSYNC.RECONVERGENT B2 ;  /* 0x0000000000027941 */ /* 0x000fea0003800200 */
.L_x_65:
[----:B------:R-:W-:-:S04]  /*11a0*/  HFMA2 R21, -RZ, RZ, 0, 0 ;  /* 0x00000000ff157431 */ /* 0x000fc800000001ff */
[----:B0-----:R-:W-:Y:S05]  /*11b0*/  RET.REL.NODEC R20 `(_Z6cdist3PKfiS0_iiiiiPfPi) ;  /* 0xffffffec14907950 */ /* 0x001fea0003c3ffff */
.L_x_76:
        /* <DEDUP_REMOVED lines=12> */
.L_x_78:


//--------------------- .nv.shared._Z25gpu_custom_insertion_sortPfPiiiiiiS_S0_ --------------------------
	.section	.nv.shared._Z25gpu_custom_insertion_sortPfPiiiiiiS_S0_,"aw",@nobits
	.sectionflags	@""
	.align	16
	.zero		1024


//--------------------- .nv.shared.reserved.0     --------------------------
	.section	.nv.shared.reserved.0,"aw",@nobits
	.weak		__nv_reservedSMEM_offset_0_alias
	.size		__nv_reservedSMEM_offset_0_alias, 0, 64
	.other		__nv_reservedSMEM_offset_0_alias,@"STO_CUDA_RESERVED_SHARED STV_DEFAULT"
__nv_reservedSMEM_offset_0_alias:
	.zero		0
	.zero		64


//--------------------- .nv.shared._Z19get_min_interblock6PKfPKiiPfiiiiiS3_Pi --------------------------
	.section	.nv.shared._Z19get_min_interblock6PKfPKiiPfiiiiiS3_Pi,"aw",@nobits
	.sectionflags	@""
	.align	16
	.zero		1024


//--------------------- .nv.shared._Z19get_min_intrablock6PKfPKiiiiiPfPi --------------------------
	.section	.nv.shared._Z19get_min_intrablock6PKfPKiiiiiPfPi,"aw",@nobits
	.sectionflags	@""
	.align	16
	.zero		1024


//--------------------- .nv.shared._Z19get_min_interblock5PKfPKiiPfiiiiiiS3_Pi --------------------------
	.section	.nv.shared._Z19get_min_interblock5PKfPKiiPfiiiiiiS3_Pi,"aw",@nobits
	.sectionflags	@""
	.align	16
	.zero		1024


//--------------------- .nv.shared._Z19get_min_interblock3PKfPKiPfiiiiiS3_Pi --------------------------
	.section	.nv.shared._Z19get_min_interblock3PKfPKiPfiiiiiS3_Pi,"aw",@nobits
	.sectionflags	@""
	.align	16
	.zero		1024


//--------------------- .nv.shared._Z19get_min_intrablock3PKfPKiiiiPfPi --------------------------
	.section	.nv.shared._Z19get_min_intrablock3PKfPKiiiiPfPi,"aw",@nobits
	.sectionflags	@""
	.align	16
	.zero		1024


//--------------------- .nv.shared._Z6cdist3PKfiS0_iiiiiPfPi --------------------------
	.section	.nv.shared._Z6cdist3PKfiS0_iiiiiPfPi,"aw",@nobits
	.sectionflags	@""
	.align	16
	.zero		1024


//--------------------- .nv.constant0._Z25gpu_custom_insertion_sortPfPiiiiiiS_S0_ --------------------------
	.section	.nv.constant0._Z25gpu_custom_insertion_sortPfPiiiiiiS_S0_,"a",@progbits
	.sectionflags	@""
	.align	4
.nv.constant0._Z25gpu_custom_insertion_sortPfPiiiiiiS_S0_:
	.zero		952


//--------------------- .nv.constant0._Z19get_min_interblock6PKfPKiiPfiiiiiS3_Pi --------------------------
	.section	.nv.constant0._Z19get_min_interblock6PKfPKiiPfiiiiiS3_Pi,"a",@progbits
	.sectionflags	@""
	.align	4
.nv.constant0._Z19get_min_interblock6PKfPKiiPfiiiiiS3_Pi:
	.zero		968


//--------------------- .nv.constant0._Z19get_min_intrablock6PKfPKiiiiiPfPi --------------------------
	.section	.nv.constant0._Z19get_min_intrablock6PKfPKiiiiiPfPi,"a",@progbits
	.sectionflags	@""
	.align	4
.nv.constant0._Z19get_min_intrablock6PKfPKiiiiiPfPi:
	.zero		944


//--------------------- .nv.constant0._Z19get_min_interblock5PKfPKiiPfiiiiiiS3_Pi --------------------------
	.section	.nv.constant0._Z19get_min_interblock5PKfPKiiPfiiiiiiS3_Pi,"a",@progbits
	.sectionflags	@""
	.align	4
.nv.constant0._Z19get_min_interblock5PKfPKiiPfiiiiiiS3_Pi:
	.zero		968


//--------------------- .nv.constant0._Z19get_min_interblock3PKfPKiPfiiiiiS3_Pi --------------------------
	.section	.nv.constant0._Z19get_min_interblock3PKfPKiPfiiiiiS3_Pi,"a",@progbits
	.sectionflags	@""
	.align	4
.nv.constant0._Z19get_min_interblock3PKfPKiPfiiiiiS3_Pi:
	.zero		960


//--------------------- .nv.constant0._Z19get_min_intrablock3PKfPKiiiiPfPi --------------------------
	.section	.nv.constant0._Z19get_min_intrablock3PKfPKiiiiPfPi,"a",@progbits
	.sectionflags	@""
	.align	4
.nv.constant0._Z19get_min_intrablock3PKfPKiiiiPfPi:
	.zero		944


//--------------------- .nv.constant0._Z6cdist3PKfiS0_iiiiiPfPi --------------------------
	.section	.nv.constant0._Z6cdist3PKfiS0_iiiiiPfPi,"a",@progbits
	.sectionflags	@""
	.align	4
.nv.constant0._Z6cdist3PKfiS0_iiiiiPfPi:
	.zero		960


//--------------------- SYMBOLS --------------------------

	.type		.nv.reservedSmem.offset0,@object
	.size		.nv.reservedSmem.offset0,0x4
	.type		.nv.reservedSmem.cap,@object
	.size		.nv.reservedSmem.cap,0x4
